//
// Generated by NVIDIA NVVM Compiler
//
// Compiler Build ID: CL-36424714
// Cuda compilation tools, release 13.0, V13.0.88
// Based on NVVM 20.0.0
//

.version 9.0
.target sm_100
.address_size 64

	// .globl	rmsprop_update_f32

.visible .entry rmsprop_update_f32(
	.param .align 4 .b8 rmsprop_update_f32_param_0[28],
	.param .u64 rmsprop_update_f32_param_1,
	.param .u64 .ptr .align 1 rmsprop_update_f32_param_2,
	.param .u64 .ptr .align 1 rmsprop_update_f32_param_3,
	.param .u64 .ptr .align 1 rmsprop_update_f32_param_4,
	.param .u64 .ptr .align 1 rmsprop_update_f32_param_5,
	.param .u64 .ptr .align 1 rmsprop_update_f32_param_6
)
{
	.reg .pred 	%p<6>;
	.reg .b16 	%rs<5>;
	.reg .b32 	%r<7>;
	.reg .b32 	%f<40>;
	.reg .b64 	%rd<19>;
	.reg .b64 	%fd<10>;

	ld.param.f32 	%f17, [rmsprop_update_f32_param_0+24];
	ld.param.u32 	%r2, [rmsprop_update_f32_param_0+20];
	ld.param.f32 	%f16, [rmsprop_update_f32_param_0+16];
	ld.param.v2.u8 	{%rs1, %rs2}, [rmsprop_update_f32_param_0+12];
	ld.param.f32 	%f15, [rmsprop_update_f32_param_0+8];
	ld.param.f32 	%f14, [rmsprop_update_f32_param_0+4];
	ld.param.f32 	%f13, [rmsprop_update_f32_param_0];
	ld.param.u64 	%rd11, [rmsprop_update_f32_param_1];
	ld.param.u64 	%rd6, [rmsprop_update_f32_param_2];
	ld.param.u64 	%rd7, [rmsprop_update_f32_param_3];
	ld.param.u64 	%rd8, [rmsprop_update_f32_param_4];
	ld.param.u64 	%rd9, [rmsprop_update_f32_param_5];
	ld.param.u64 	%rd10, [rmsprop_update_f32_param_6];
	mov.u32 	%r3, %ctaid.x;
	mov.u32 	%r4, %ntid.x;
	mov.u32 	%r5, %tid.x;
	mad.lo.s32 	%r6, %r3, %r4, %r5;
	cvt.u64.u32 	%rd1, %r6;
	setp.le.u64 	%p1, %rd11, %rd1;
	@%p1 bra 	$L__BB0_5;
	and.b16  	%rs3, %rs1, 255;
	cvta.to.global.u64 	%rd12, %rd6;
	cvta.to.global.u64 	%rd13, %rd8;
	cvta.to.global.u64 	%rd14, %rd9;
	cvta.to.global.u64 	%rd15, %rd7;
	cvta.to.global.u64 	%rd16, %rd10;
	shl.b64 	%rd17, %rd1, 2;
	add.s64 	%rd2, %rd12, %rd17;
	ld.global.f32 	%f2, [%rd2];
	add.s64 	%rd18, %rd16, %rd17;
	ld.global.f32 	%f18, [%rd18];
	add.s64 	%rd3, %rd13, %rd17;
	ld.global.f32 	%f19, [%rd3];
	add.s64 	%rd4, %rd14, %rd17;
	ld.global.f32 	%f38, [%rd4];
	add.s64 	%rd5, %rd15, %rd17;
	ld.global.f32 	%f4, [%rd5];
	setp.eq.s32 	%p2, %r2, 1;
	fma.rn.f32 	%f20, %f17, %f2, %f18;
	selp.f32 	%f6, %f20, %f18, %p2;
	cvt.f64.f32 	%fd2, %f14;
	mov.f64 	%fd3, 0d3FF0000000000000;
	sub.f64 	%fd1, %fd3, %fd2;
	mul.f32 	%f21, %f6, %f6;
	sub.f32 	%f22, %f21, %f19;
	cvt.f64.f32 	%fd4, %f22;
	cvt.f64.f32 	%fd5, %f19;
	fma.rn.f64 	%fd6, %fd1, %fd4, %fd5;
	cvt.rn.f32.f64 	%f7, %fd6;
	setp.eq.s16 	%p3, %rs3, 0;
	@%p3 bra 	$L__BB0_3;
	sub.f32 	%f23, %f6, %f38;
	cvt.f64.f32 	%fd7, %f23;
	cvt.f64.f32 	%fd8, %f38;
	fma.rn.f64 	%fd9, %fd1, %fd7, %fd8;
	cvt.rn.f32.f64 	%f38, %fd9;
	mul.f32 	%f24, %f38, %f38;
	sub.f32 	%f25, %f7, %f24;
	add.f32 	%f26, %f15, %f25;
	sqrt.rn.f32 	%f39, %f26;
	bra.uni 	$L__BB0_4;
$L__BB0_3:
	add.f32 	%f27, %f15, %f7;
	sqrt.rn.f32 	%f39, %f27;
$L__BB0_4:
	div.rn.f32 	%f28, %f6, %f39;
	and.b16  	%rs4, %rs2, 255;
	setp.eq.s16 	%p4, %rs4, 0;
	fma.rn.f32 	%f29, %f16, %f4, %f28;
	selp.f32 	%f30, %f28, %f29, %p4;
	selp.f32 	%f31, %f4, %f29, %p4;
	mul.f32 	%f32, %f13, %f30;
	setp.eq.s32 	%p5, %r2, 2;
	mul.f32 	%f33, %f17, %f13;
	fma.rn.f32 	%f34, %f33, %f2, %f32;
	selp.f32 	%f35, %f34, %f32, %p5;
	st.global.f32 	[%rd3], %f7;
	st.global.f32 	[%rd4], %f38;
	st.global.f32 	[%rd5], %f31;
	ld.global.f32 	%f36, [%rd2];
	sub.f32 	%f37, %f36, %f35;
	st.global.f32 	[%rd2], %f37;
$L__BB0_5:
	ret;

}
	// .globl	rmsprop_update_f64
.visible .entry rmsprop_update_f64(
	.param .align 8 .b8 rmsprop_update_f64_param_0[56],
	.param .u64 rmsprop_update_f64_param_1,
	.param .u64 .ptr .align 1 rmsprop_update_f64_param_2,
	.param .u64 .ptr .align 1 rmsprop_update_f64_param_3,
	.param .u64 .ptr .align 1 rmsprop_update_f64_param_4,
	.param .u64 .ptr .align 1 rmsprop_update_f64_param_5,
	.param .u64 .ptr .align 1 rmsprop_update_f64_param_6
)
{
	.reg .pred 	%p<6>;
	.reg .b16 	%rs<5>;
	.reg .b32 	%r<7>;
	.reg .b32 	%f<7>;
	.reg .b64 	%rd<19>;
	.reg .b64 	%fd<39>;

	ld.param.f64 	%fd15, [rmsprop_update_f64_param_0+48];
	ld.param.u32 	%r2, [rmsprop_update_f64_param_0+40];
	ld.param.f64 	%fd14, [rmsprop_update_f64_param_0+32];
	ld.param.v2.u8 	{%rs1, %rs2}, [rmsprop_update_f64_param_0+24];
	ld.param.f64 	%fd13, [rmsprop_update_f64_param_0+16];
	ld.param.f64 	%fd12, [rmsprop_update_f64_param_0+8];
	ld.param.f64 	%fd11, [rmsprop_update_f64_param_0];
	ld.param.u64 	%rd11, [rmsprop_update_f64_param_1];
	ld.param.u64 	%rd6, [rmsprop_update_f64_param_2];
	ld.param.u64 	%rd7, [rmsprop_update_f64_param_3];
	ld.param.u64 	%rd8, [rmsprop_update_f64_param_4];
	ld.param.u64 	%rd9, [rmsprop_update_f64_param_5];
	ld.param.u64 	%rd10, [rmsprop_update_f64_param_6];
	mov.u32 	%r3, %ctaid.x;
	mov.u32 	%r4, %ntid.x;
	mov.u32 	%r5, %tid.x;
	mad.lo.s32 	%r6, %r3, %r4, %r5;
	cvt.u64.u32 	%rd1, %r6;
	setp.le.u64 	%p1, %rd11, %rd1;
	@%p1 bra 	$L__BB1_5;
	and.b16  	%rs3, %rs1, 255;
	cvta.to.global.u64 	%rd12, %rd6;
	cvta.to.global.u64 	%rd13, %rd8;
	cvta.to.global.u64 	%rd14, %rd9;
	cvta.to.global.u64 	%rd15, %rd7;
	cvta.to.global.u64 	%rd16, %rd10;
	shl.b64 	%rd17, %rd1, 3;
	add.s64 	%rd2, %rd12, %rd17;
	ld.global.f64 	%fd3, [%rd2];
	add.s64 	%rd18, %rd16, %rd17;
	ld.global.f64 	%fd16, [%rd18];
	add.s64 	%rd3, %rd13, %rd17;
	ld.global.f64 	%fd17, [%rd3];
	add.s64 	%rd4, %rd14, %rd17;
	ld.global.f64 	%fd38, [%rd4];
	add.s64 	%rd5, %rd15, %rd17;
	ld.global.f64 	%fd5, [%rd5];
	setp.eq.s32 	%p2, %r2, 1;
	fma.rn.f64 	%fd18, %fd15, %fd3, %fd16;
	selp.f64 	%fd6, %fd18, %fd16, %p2;
	mov.f64 	%fd19, 0d3FF0000000000000;
	sub.f64 	%fd7, %fd19, %fd12;
	mul.f64 	%fd20, %fd6, %fd6;
	sub.f64 	%fd21, %fd20, %fd17;
	fma.rn.f64 	%fd8, %fd7, %fd21, %fd17;
	setp.eq.s16 	%p3, %rs3, 0;
	@%p3 bra 	$L__BB1_3;
	sub.f64 	%fd22, %fd6, %fd38;
	fma.rn.f64 	%fd38, %fd7, %fd22, %fd38;
	mul.f64 	%fd23, %fd38, %fd38;
	sub.f64 	%fd24, %fd8, %fd23;
	add.f64 	%fd25, %fd13, %fd24;
	cvt.rn.f32.f64 	%f4, %fd25;
	sqrt.rn.f32 	%f6, %f4;
	bra.uni 	$L__BB1_4;
$L__BB1_3:
	add.f64 	%fd26, %fd13, %fd8;
	cvt.rn.f32.f64 	%f5, %fd26;
	sqrt.rn.f32 	%f6, %f5;
$L__BB1_4:
	cvt.f64.f32 	%fd27, %f6;
	div.rn.f64 	%fd28, %fd6, %fd27;
	and.b16  	%rs4, %rs2, 255;
	setp.eq.s16 	%p4, %rs4, 0;
	fma.rn.f64 	%fd29, %fd14, %fd5, %fd28;
	selp.f64 	%fd30, %fd28, %fd29, %p4;
	selp.f64 	%fd31, %fd5, %fd29, %p4;
	mul.f64 	%fd32, %fd11, %fd30;
	setp.eq.s32 	%p5, %r2, 2;
	mul.f64 	%fd33, %fd15, %fd11;
	fma.rn.f64 	%fd34, %fd33, %fd3, %fd32;
	selp.f64 	%fd35, %fd34, %fd32, %p5;
	st.global.f64 	[%rd3], %fd8;
	st.global.f64 	[%rd4], %fd38;
	st.global.f64 	[%rd5], %fd31;
	ld.global.f64 	%fd36, [%rd2];
	sub.f64 	%fd37, %fd36, %fd35;
	st.global.f64 	[%rd2], %fd37;
$L__BB1_5:
	ret;

}


// ===== COMPILED SASS (sm_100) =====

	.target	sm_100

	.elftype	@"ET_EXEC"


//--------------------- .note.nv.tkinfo           --------------------------
	.section	.note.nv.tkinfo,"",@"SHT_NOTE"
	.sectionflags	@"SHF_NOTE_NV_TKINFO"
	.tkinfo
        /*0018*/ 	.word	0x00000002
        /*0030*/ 	.string	""
        /*0030*/ 	.string	"ptxas"
        /*0030*/ 	.string	"Cuda compilation tools, release 13.0, V13.0.88"
        /*0030*/ 	.string	"Build cuda_13.0.r13.0/compiler.36424714_0"
        /*0030*/ 	.string	"-arch sm_100 -m 64 "



//--------------------- .note.nv.cuinfo           --------------------------
	.section	.note.nv.cuinfo,"",@"SHT_NOTE"
	.sectionflags	@"SHF_NOTE_NV_CUINFO"
        /*0018*/ 	.short	0x0002
        /*001a*/ 	.short	0x0064
        /*001c*/ 	.short	0x0082
	.zero		2


//--------------------- .nv.info                  --------------------------
	.section	.nv.info,"",@"SHT_CUDA_INFO"
	.align	4


	//----- nvinfo : EIATTR_REGCOUNT
	.align		4
        /*0000*/ 	.byte	0x04, 0x2f
        /*0002*/ 	.short	(.L_1 - .L_0)
	.align		4
.L_0:
        /*0004*/ 	.word	index@(rmsprop_update_f32)
        /*0008*/ 	.word	0x0000001a


	//----- nvinfo : EIATTR_FRAME_SIZE
	.align		4
.L_1:
        /*000c*/ 	.byte	0x04, 0x11
        /*000e*/ 	.short	(.L_3 - .L_2)
	.align		4
.L_2:
        /*0010*/ 	.word	index@($__internal_3_$__cuda_sm3x_div_rn_noftz_f32_slowpath)
        /*0014*/ 	.word	0x00000000


	//----- nvinfo : EIATTR_FRAME_SIZE
	.align		4
.L_3:
        /*0018*/ 	.byte	0x04, 0x11
        /*001a*/ 	.short	(.L_5 - .L_4)
	.align		4
.L_4:
        /*001c*/ 	.word	index@($__internal_2_$__cuda_sm20_sqrt_rn_f32_slowpath)
        /*0020*/ 	.word	0x00000000


	//----- nvinfo : EIATTR_FRAME_SIZE
	.align		4
.L_5:
        /*0024*/ 	.byte	0x04, 0x11
        /*0026*/ 	.short	(.L_7 - .L_6)
	.align		4
.L_6:
        /*0028*/ 	.word	index@(rmsprop_update_f32)
        /*002c*/ 	.word	0x00000000


	//----- nvinfo : EIATTR_REGCOUNT
	.align		4
.L_7:
        /*0030*/ 	.byte	0x04, 0x2f
        /*0032*/ 	.short	(.L_9 - .L_8)
	.align		4
.L_8:
        /*0034*/ 	.word	index@(rmsprop_update_f64)
        /*0038*/ 	.word	0x00000026


	//----- nvinfo : EIATTR_FRAME_SIZE
	.align		4
.L_9:
        /*003c*/ 	.byte	0x04, 0x11
        /*003e*/ 	.short	(.L_11 - .L_10)
	.align		4
.L_10:
        /*0040*/ 	.word	index@($__internal_1_$__cuda_sm20_sqrt_rn_f32_slowpath)
        /*0044*/ 	.word	0x00000000


	//----- nvinfo : EIATTR_FRAME_SIZE
	.align		4
.L_11:
        /*0048*/ 	.byte	0x04, 0x11
        /*004a*/ 	.short	(.L_13 - .L_12)
	.align		4
.L_12:
        /*004c*/ 	.word	index@($__internal_0_$__cuda_sm20_div_rn_f64_full)
        /*0050*/ 	.word	0x00000000


	//----- nvinfo : EIATTR_FRAME_SIZE
	.align		4
.L_13:
        /*0054*/ 	.byte	0x04, 0x11
        /*0056*/ 	.short	(.L_15 - .L_14)
	.align		4
.L_14:
        /*0058*/ 	.word	index@(rmsprop_update_f64)
        /*005c*/ 	.word	0x00000000


	//----- nvinfo : EIATTR_MIN_STACK_SIZE
	.align		4
.L_15:
        /*0060*/ 	.byte	0x04, 0x12
        /*0062*/ 	.short	(.L_17 - .L_16)
	.align		4
.L_16:
        /*0064*/ 	.word	index@(rmsprop_update_f64)
        /*0068*/ 	.word	0x00000000


	//----- nvinfo : EIATTR_MIN_STACK_SIZE
	.align		4
.L_17:
        /*006c*/ 	.byte	0x04, 0x12
        /*006e*/ 	.short	(.L_19 - .L_18)
	.align		4
.L_18:
        /*0070*/ 	.word	index@(rmsprop_update_f32)
        /*0074*/ 	.word	0x00000000
.L_19:


//--------------------- .nv.compat                --------------------------
	.section	.nv.compat,"",@"SHT_CUDA_COMPAT_INFO"
	.align	4
        /*0000*/ 	.byte	0x02, 0x09, 0x00, 0x00, 0x02, 0x02, 0x01, 0x00, 0x02, 0x05, 0x05, 0x00, 0x03, 0x07, 0x01, 0x01
        /*0010*/ 	.byte	0x02, 0x03, 0x00, 0x00, 0x02, 0x06, 0x01, 0x00, 0x04, 0x0b, 0x08, 0x00, 0x01, 0x00, 0x00, 0x00
        /*0020*/ 	.byte	0x00, 0x00, 0x00, 0x00


//--------------------- .nv.info.rmsprop_update_f64 --------------------------
	.section	.nv.info.rmsprop_update_f64,"",@"SHT_CUDA_INFO"
	.sectionflags	@""
	.align	4


	//----- nvinfo : EIATTR_CUDA_API_VERSION
	.align		4
        /*0000*/ 	.byte	0x04, 0x37
        /*0002*/ 	.short	(.L_21 - .L_20)
.L_20:
        /*0004*/ 	.word	0x00000082


	//----- nvinfo : EIATTR_KPARAM_INFO
	.align		4
.L_21:
        /*0008*/ 	.byte	0x04, 0x17
        /*000a*/ 	.short	(.L_23 - .L_22)
.L_22:
        /*000c*/ 	.word	0x00000000
        /*0010*/ 	.short	0x0006
        /*0012*/ 	.short	0x0060
        /*0014*/ 	.byte	0x00, 0xf5, 0x21, 0x00


	//----- nvinfo : EIATTR_KPARAM_INFO
	.align		4
.L_23:
        /*0018*/ 	.byte	0x04, 0x17
        /*001a*/ 	.short	(.L_25 - .L_24)
.L_24:
        /*001c*/ 	.word	0x00000000
        /*0020*/ 	.short	0x0005
        /*0022*/ 	.short	0x0058
        /*0024*/ 	.byte	0x00, 0xf5, 0x21, 0x00


	//----- nvinfo : EIATTR_KPARAM_INFO
	.align		4
.L_25:
        /*0028*/ 	.byte	0x04, 0x17
        /*002a*/ 	.short	(.L_27 - .L_26)
.L_26:
        /*002c*/ 	.word	0x00000000
        /*0030*/ 	.short	0x0004
        /*0032*/ 	.short	0x0050
        /*0034*/ 	.byte	0x00, 0xf5, 0x21, 0x00


	//----- nvinfo : EIATTR_KPARAM_INFO
	.align		4
.L_27:
        /*0038*/ 	.byte	0x04, 0x17
        /*003a*/ 	.short	(.L_29 - .L_28)
.L_28:
        /*003c*/ 	.word	0x00000000
        /*0040*/ 	.short	0x0003
        /*0042*/ 	.short	0x0048
        /*0044*/ 	.byte	0x00, 0xf5, 0x21, 0x00


	//----- nvinfo : EIATTR_KPARAM_INFO
	.align		4
.L_29:
        /*0048*/ 	.byte	0x04, 0x17
        /*004a*/ 	.short	(.L_31 - .L_30)
.L_30:
        /*004c*/ 	.word	0x00000000
        /*0050*/ 	.short	0x0002
        /*0052*/ 	.short	0x0040
        /*0054*/ 	.byte	0x00, 0xf5, 0x21, 0x00


	//----- nvinfo : EIATTR_KPARAM_INFO
	.align		4
.L_31:
        /*0058*/ 	.byte	0x04, 0x17
        /*005a*/ 	.short	(.L_33 - .L_32)
.L_32:
        /*005c*/ 	.word	0x00000000
        /*0060*/ 	.short	0x0001
        /*0062*/ 	.short	0x0038
        /*0064*/ 	.byte	0x00, 0xf0, 0x21, 0x00


	//----- nvinfo : EIATTR_KPARAM_INFO
	.align		4
.L_33:
        /*0068*/ 	.byte	0x04, 0x17
        /*006a*/ 	.short	(.L_35 - .L_34)
.L_34:
        /*006c*/ 	.word	0x00000000
        /*0070*/ 	.short	0x0000
        /*0072*/ 	.short	0x0000
        /*0074*/ 	.byte	0x00, 0xf0, 0xe1, 0x00


	//----- nvinfo : EIATTR_SPARSE_MMA_MASK
	.align		4
.L_35:
        /*0078*/ 	.byte	0x03, 0x50
        /*007a*/ 	.short	0x0000


	//----- nvinfo : EIATTR_MAXREG_COUNT
	.align		4
        /*007c*/ 	.byte	0x03, 0x1b
        /*007e*/ 	.short	0x00ff


	//----- nvinfo : EIATTR_MERCURY_ISA_VERSION
	.align		4
        /*0080*/ 	.byte	0x03, 0x5f
        /*0082*/ 	.short	0x0101


	//----- nvinfo : EIATTR_VRC_CTA_INIT_COUNT
	.align		4
        /*0084*/ 	.byte	0x02, 0x4a
	.zero		1
	.zero		1


	//----- nvinfo : EIATTR_EXIT_INSTR_OFFSETS
	.align		4
        /*0088*/ 	.byte	0x04, 0x1c
        /*008a*/ 	.short	(.L_37 - .L_36)


	//   ....[0]....
.L_36:
        /*008c*/ 	.word	0x00000080


	//   ....[1]....
        /*0090*/ 	.word	0x000007c0


	//----- nvinfo : EIATTR_CRS_STACK_SIZE
	.align		4
.L_37:
        /*0094*/ 	.byte	0x04, 0x1e
        /*0096*/ 	.short	(.L_39 - .L_38)
.L_38:
        /*0098*/ 	.word	0x00000000


	//----- nvinfo : EIATTR_CBANK_PARAM_SIZE
	.align		4
.L_39:
        /*009c*/ 	.byte	0x03, 0x19
        /*009e*/ 	.short	0x0068


	//----- nvinfo : EIATTR_PARAM_CBANK
	.align		4
        /*00a0*/ 	.byte	0x04, 0x0a
        /*00a2*/ 	.short	(.L_41 - .L_40)
	.align		4
.L_40:
        /*00a4*/ 	.word	index@(.nv.constant0.rmsprop_update_f64)
        /*00a8*/ 	.short	0x0380
        /*00aa*/ 	.short	0x0068


	//----- nvinfo : EIATTR_SW_WAR
	.align		4
.L_41:
        /*00ac*/ 	.byte	0x04, 0x36
        /*00ae*/ 	.short	(.L_43 - .L_42)
.L_42:
        /*00b0*/ 	.word	0x00000008
.L_43:


//--------------------- .nv.info.rmsprop_update_f32 --------------------------
	.section	.nv.info.rmsprop_update_f32,"",@"SHT_CUDA_INFO"
	.sectionflags	@""
	.align	4


	//----- nvinfo : EIATTR_CUDA_API_VERSION
	.align		4
        /*0000*/ 	.byte	0x04, 0x37
        /*0002*/ 	.short	(.L_45 - .L_44)
.L_44:
        /*0004*/ 	.word	0x00000082


	//----- nvinfo : EIATTR_KPARAM_INFO
	.align		4
.L_45:
        /*0008*/ 	.byte	0x04, 0x17
        /*000a*/ 	.short	(.L_47 - .L_46)
.L_46:
        /*000c*/ 	.word	0x00000000
        /*0010*/ 	.short	0x0006
        /*0012*/ 	.short	0x0048
        /*0014*/ 	.byte	0x00, 0xf5, 0x21, 0x00


	//----- nvinfo : EIATTR_KPARAM_INFO
	.align		4
.L_47:
        /*0018*/ 	.byte	0x04, 0x17
        /*001a*/ 	.short	(.L_49 - .L_48)
.L_48:
        /*001c*/ 	.word	0x00000000
        /*0020*/ 	.short	0x0005
        /*0022*/ 	.short	0x0040
        /*0024*/ 	.byte	0x00, 0xf5, 0x21, 0x00


	//----- nvinfo : EIATTR_KPARAM_INFO
	.align		4
.L_49:
        /*0028*/ 	.byte	0x04, 0x17
        /*002a*/ 	.short	(.L_51 - .L_50)
.L_50:
        /*002c*/ 	.word	0x00000000
        /*0030*/ 	.short	0x0004
        /*0032*/ 	.short	0x0038
        /*0034*/ 	.byte	0x00, 0xf5, 0x21, 0x00


	//----- nvinfo : EIATTR_KPARAM_INFO
	.align		4
.L_51:
        /*0038*/ 	.byte	0x04, 0x17
        /*003a*/ 	.short	(.L_53 - .L_52)
.L_52:
        /*003c*/ 	.word	0x00000000
        /*0040*/ 	.short	0x0003
        /*0042*/ 	.short	0x0030
        /*0044*/ 	.byte	0x00, 0xf5, 0x21, 0x00


	//----- nvinfo : EIATTR_KPARAM_INFO
	.align		4
.L_53:
        /*0048*/ 	.byte	0x04, 0x17
        /*004a*/ 	.short	(.L_55 - .L_54)
.L_54:
        /*004c*/ 	.word	0x00000000
        /*0050*/ 	.short	0x0002
        /*0052*/ 	.short	0x0028
        /*0054*/ 	.byte	0x00, 0xf5, 0x21, 0x00


	//----- nvinfo : EIATTR_KPARAM_INFO
	.align		4
.L_55:
        /*0058*/ 	.byte	0x04, 0x17
        /*005a*/ 	.short	(.L_57 - .L_56)
.L_56:
        /*005c*/ 	.word	0x00000000
        /*0060*/ 	.short	0x0001
        /*0062*/ 	.short	0x0020
        /*0064*/ 	.byte	0x00, 0xf0, 0x21, 0x00


	//----- nvinfo : EIATTR_KPARAM_INFO
	.align		4
.L_57:
        /*0068*/ 	.byte	0x04, 0x17
        /*006a*/ 	.short	(.L_59 - .L_58)
.L_58:
        /*006c*/ 	.word	0x00000000
        /*0070*/ 	.short	0x0000
        /*0072*/ 	.short	0x0000
        /*0074*/ 	.byte	0x00, 0xf0, 0x71, 0x00


	//----- nvinfo : EIATTR_SPARSE_MMA_MASK
	.align		4
.L_59:
        /*0078*/ 	.byte	0x03, 0x50
        /*007a*/ 	.short	0x0000


	//----- nvinfo : EIATTR_MAXREG_COUNT
	.align		4
        /*007c*/ 	.byte	0x03, 0x1b
        /*007e*/ 	.short	0x00ff


	//----- nvinfo : EIATTR_MERCURY_ISA_VERSION
	.align		4
        /*0080*/ 	.byte	0x03, 0x5f
        /*0082*/ 	.short	0x0101


	//----- nvinfo : EIATTR_VRC_CTA_INIT_COUNT
	.align		4
        /*0084*/ 	.byte	0x02, 0x4a
	.zero		1
	.zero		1


	//----- nvinfo : EIATTR_EXIT_INSTR_OFFSETS
	.align		4
        /*0088*/ 	.byte	0x04, 0x1c
        /*008a*/ 	.short	(.L_61 - .L_60)


	//   ....[0]....
.L_60:
        /*008c*/ 	.word	0x00000080


	//   ....[1]....
        /*0090*/ 	.word	0x00000750


	//----- nvinfo : EIATTR_CRS_STACK_SIZE
	.align		4
.L_61:
        /*0094*/ 	.byte	0x04, 0x1e
        /*0096*/ 	.short	(.L_63 - .L_62)
.L_62:
        /*0098*/ 	.word	0x00000000


	//----- nvinfo : EIATTR_CBANK_PARAM_SIZE
	.align		4
.L_63:
        /*009c*/ 	.byte	0x03, 0x19
        /*009e*/ 	.short	0x0050


	//----- nvinfo : EIATTR_PARAM_CBANK
	.align		4
        /*00a0*/ 	.byte	0x04, 0x0a
        /*00a2*/ 	.short	(.L_65 - .L_64)
	.align		4
.L_64:
        /*00a4*/ 	.word	index@(.nv.constant0.rmsprop_update_f32)
        /*00a8*/ 	.short	0x0380
        /*00aa*/ 	.short	0x0050


	//----- nvinfo : EIATTR_SW_WAR
	.align		4
.L_65:
        /*00ac*/ 	.byte	0x04, 0x36
        /*00ae*/ 	.short	(.L_67 - .L_66)
.L_66:
        /*00b0*/ 	.word	0x00000008
.L_67:


//--------------------- .nv.callgraph             --------------------------
	.section	.nv.callgraph,"",@"SHT_CUDA_CALLGRAPH"
	.align	4
	.sectionentsize	8
	.align		4
        /*0000*/ 	.word	0x00000000
	.align		4
        /*0004*/ 	.word	0xffffffff
	.align		4
        /*0008*/ 	.word	0x00000000
	.align		4
        /*000c*/ 	.word	0xfffffffe
	.align		4
        /*0010*/ 	.word	0x00000000
	.align		4
        /*0014*/ 	.word	0xfffffffd
	.align		4
        /*0018*/ 	.word	0x00000000
	.align		4
        /*001c*/ 	.word	0xfffffffc


//--------------------- .text.rmsprop_update_f64  --------------------------
	.section	.text.rmsprop_update_f64,"ax",@progbits
	.align	128
        .global         rmsprop_update_f64
        .type           rmsprop_update_f64,@function
        .size           rmsprop_update_f64,(.L_x_39 - rmsprop_update_f64)
        .other          rmsprop_update_f64,@"STO_CUDA_ENTRY STV_DEFAULT"
rmsprop_update_f64:
.text.rmsprop_update_f64:
[----:B------:R-:W-:Y:S01]  /*0000*/  LDC R1, c[0x0][0x37c] ;  /* 0x0000df00ff017b82 */ /* 0x000fe20000000800 */
[----:B------:R-:W0:Y:S07]  /*0010*/  S2R R3, SR_TID.X ;  /* 0x0000000000037919 */ /* 0x000e2e0000002100 */
[----:B------:R-:W0:Y:S01]  /*0020*/  S2UR UR4, SR_CTAID.X ;  /* 0x00000000000479c3 */ /* 0x000e220000002500 */
[----:B------:R-:W1:Y:S07]  /*0030*/  LDCU.64 UR6, c[0x0][0x3b8] ;  /* 0x00007700ff0677ac */ /* 0x000e6e0008000a00 */
[----:B------:R-:W0:Y:S02]  /*0040*/  LDC R0, c[0x0][0x360] ;  /* 0x0000d800ff007b82 */ /* 0x000e240000000800 */
[----:B0-----:R-:W-:-:S05]  /*0050*/  IMAD R0, R0, UR4, R3 ;  /* 0x0000000400007c24 */ /* 0x001fca000f8e0203 */
[----:B-1----:R-:W-:-:S04]  /*0060*/  ISETP.GE.U32.AND P0, PT, R0, UR6, PT ;  /* 0x0000000600007c0c */ /* 0x002fc8000bf06070 */
[----:B------:R-:W-:-:S13]  /*0070*/  ISETP.GE.U32.AND.EX P0, PT, RZ, UR7, PT, P0 ;  /* 0x00000007ff007c0c */ /* 0x000fda000bf06100 */
[----:B------:R-:W-:Y:S05]  /*0080*/  @P0 EXIT ;  /* 0x000000000000094d */ /* 0x000fea0003800000 */
[----:B------:R-:W0:Y:S01]  /*0090*/  LDCU.64 UR6, c[0x0][0x3e0] ;  /* 0x00007c00ff0677ac */ /* 0x000e220008000a00 */
[----:B------:R-:W-:Y:S01]  /*00a0*/  IMAD.SHL.U32 R16, R0, 0x8, RZ ;  /* 0x0000000800107824 */ /* 0x000fe200078e00ff */
[----:B------:R-:W-:Y:S01]  /*00b0*/  SHF.R.U32.HI R0, RZ, 0x1d, R0 ;  /* 0x0000001dff007819 */ /* 0x000fe20000011600 */
[----:B------:R-:W1:Y:S01]  /*00c0*/  LDC.64 R6, c[0x0][0x388] ;  /* 0x0000e200ff067b82 */ /* 0x000e620000000a00 */
[----:B------:R-:W2:Y:S01]  /*00d0*/  LDCU.128 UR8, c[0x0][0x3c0] ;  /* 0x00007800ff0877ac */ /* 0x000ea20008000c00 */
[----:B------:R-:W3:Y:S01]  /*00e0*/  LDCU.64 UR4, c[0x0][0x358] ;  /* 0x00006b00ff0477ac */ /* 0x000ee20008000a00 */
[----:B------:R-:W4:Y:S01]  /*00f0*/  LDCU.128 UR12, c[0x0][0x3d0] ;  /* 0x00007a00ff0c77ac */ /* 0x000f220008000c00 */
[C---:B0-----:R-:W-:Y:S02]  /*0100*/  IADD3 R2, P1, PT, R16.reuse, UR6, RZ ;  /* 0x0000000610027c10 */ /* 0x041fe4000ff3e0ff */
[----:B--2---:R-:W-:Y:S02]  /*0110*/  IADD3 R24, P0, PT, R16, UR8, RZ ;  /* 0x0000000810187c10 */ /* 0x004fe4000ff1e0ff */
[C---:B------:R-:W-:Y:S01]  /*0120*/  IADD3.X R3, PT, PT, R0.reuse, UR7, RZ, P1, !PT ;  /* 0x0000000700037c10 */ /* 0x040fe20008ffe4ff */
[----:B------:R-:W0:Y:S01]  /*0130*/  LDCU.64 UR6, c[0x0][0x3b0] ;  /* 0x00007600ff0677ac */ /* 0x000e220008000a00 */
[----:B------:R-:W-:-:S04]  /*0140*/  IADD3.X R25, PT, PT, R0, UR9, RZ, P0, !PT ;  /* 0x0000000900197c10 */ /* 0x000fc800087fe4ff */
[----:B---3--:R-:W0:Y:S04]  /*0150*/  LDG.E.64 R2, desc[UR4][R2.64] ;  /* 0x0000000402027981 */ /* 0x008e28000c1e1b00 */
[----:B------:R-:W0:Y:S01]  /*0160*/  LDG.E.64 R22, desc[UR4][R24.64] ;  /* 0x0000000418167981 */ /* 0x000e22000c1e1b00 */
[----:B----4-:R-:W-:-:S04]  /*0170*/  IADD3 R20, P0, PT, R16, UR12, RZ ;  /* 0x0000000c10147c10 */ /* 0x010fc8000ff1e0ff */
[----:B------:R-:W-:-:S05]  /*0180*/  IADD3.X R21, PT, PT, R0, UR13, RZ, P0, !PT ;  /* 0x0000000d00157c10 */ /* 0x000fca00087fe4ff */
[----:B------:R-:W2:Y:S01]  /*0190*/  LDG.E.64 R10, desc[UR4][R20.64] ;  /* 0x00000004140a7981 */ /* 0x000ea2000c1e1b00 */
[C---:B------:R-:W-:Y:S02]  /*01a0*/  IADD3 R18, P0, PT, R16.reuse, UR14, RZ ;  /* 0x0000000e10127c10 */ /* 0x040fe4000ff1e0ff */
[----:B------:R-:W-:Y:S02]  /*01b0*/  IADD3 R16, P1, PT, R16, UR10, RZ ;  /* 0x0000000a10107c10 */ /* 0x000fe4000ff3e0ff */
[C---:B------:R-:W-:Y:S02]  /*01c0*/  IADD3.X R19, PT, PT, R0.reuse, UR15, RZ, P0, !PT ;  /* 0x0000000f00137c10 */ /* 0x040fe400087fe4ff */
[----:B------:R-:W-:Y:S02]  /*01d0*/  IADD3.X R17, PT, PT, R0, UR11, RZ, P1, !PT ;  /* 0x0000000b00117c10 */ /* 0x000fe40008ffe4ff */
[----:B------:R-:W3:Y:S01]  /*01e0*/  LDC R0, c[0x0][0x3a8] ;  /* 0x0000ea00ff007b82 */ /* 0x000ee20000000800 */
[----:B------:R4:W5:Y:S04]  /*01f0*/  LDG.E.64 R14, desc[UR4][R18.64] ;  /* 0x00000004120e7981 */ /* 0x000968000c1e1b00 */
[----:B------:R4:W5:Y:S01]  /*0200*/  LDG.E.64 R12, desc[UR4][R16.64] ;  /* 0x00000004100c7981 */ /* 0x000962000c1e1b00 */
[----:B---3--:R-:W-:Y:S01]  /*0210*/  ISETP.NE.AND P0, PT, R0, 0x1, PT ;  /* 0x000000010000780c */ /* 0x008fe20003f05270 */
[----:B0-----:R-:W-:Y:S01]  /*0220*/  DFMA R4, R22, UR6, R2 ;  /* 0x0000000616047c2b */ /* 0x001fe20008000002 */
[----:B------:R-:W0:Y:S09]  /*0230*/  LDCU.U8 UR6, c[0x0][0x398] ;  /* 0x00007300ff0677ac */ /* 0x000e320008000000 */
[----:B------:R-:W-:-:S02]  /*0240*/  FSEL R4, R4, R2, !P0 ;  /* 0x0000000204047208 */ /* 0x000fc40004000000 */
[----:B------:R-:W-:Y:S01]  /*0250*/  FSEL R5, R5, R3, !P0 ;  /* 0x0000000305057208 */ /* 0x000fe20004000000 */
[----:B-1----:R-:W-:-:S05]  /*0260*/  DADD R2, -R6, 1 ;  /* 0x3ff0000006027429 */ /* 0x002fca0000000100 */
[----:B--2---:R-:W-:Y:S01]  /*0270*/  DFMA R6, R4, R4, -R10 ;  /* 0x000000040406722b */ /* 0x004fe2000000080a */
[----:B0-----:R-:W-:-:S07]  /*0280*/  UISETP.NE.AND UP0, UPT, UR6, URZ, UPT ;  /* 0x000000ff0600728c */ /* 0x001fce000bf05270 */
[----:B------:R-:W-:Y:S02]  /*0290*/  DFMA R10, R2, R6, R10 ;  /* 0x00000006020a722b */ /* 0x000fe4000000000a */
[----:B----4-:R-:W-:Y:S09]  /*02a0*/  BRA.U !UP0, `(.L_x_0) ;  /* 0x0000000108547547 */ /* 0x010ff2000b800000 */
[--C-:B-----5:R-:W-:Y:S01]  /*02b0*/  DADD R6, R4, -R14.reuse ;  /* 0x0000000004067229 */ /* 0x120fe2000000080e */
[----:B------:R-:W0:Y:S01]  /*02c0*/  LDCU.64 UR6, c[0x0][0x390] ;  /* 0x00007200ff0677ac */ /* 0x000e220008000a00 */
[----:B------:R-:W-:Y:S06]  /*02d0*/  BSSY.RECONVERGENT B0, `(.L_x_1) ;  /* 0x0000011000007945 */ /* 0x000fec0003800200 */
[----:B------:R-:W-:-:S08]  /*02e0*/  DFMA R14, R2, R6, R14 ;  /* 0x00000006020e722b */ /* 0x000fd0000000000e */
[----:B------:R-:W-:-:S08]  /*02f0*/  DFMA R2, -R14, R14, R10 ;  /* 0x0000000e0e02722b */ /* 0x000fd0000000010a */
[----:B0-----:R-:W-:-:S10]  /*0300*/  DADD R2, R2, UR6 ;  /* 0x0000000602027e29 */ /* 0x001fd40008000000 */
[----:B------:R-:W0:Y:S02]  /*0310*/  F2F.F32.F64 R3, R2 ;  /* 0x0000000200037310 */ /* 0x000e240000301000 */
[----:B0-----:R-:W-:-:S06]  /*0320*/  VIADD R0, R3, 0xf3000000 ;  /* 0xf300000003007836 */ /* 0x001fcc0000000000 */
[----:B------:R0:W1:Y:S01]  /*0330*/  MUFU.RSQ R6, R3 ;  /* 0x0000000300067308 */ /* 0x0000620000001400 */
[----:B------:R-:W-:-:S13]  /*0340*/  ISETP.GT.U32.AND P0, PT, R0, 0x727fffff, PT ;  /* 0x727fffff0000780c */ /* 0x000fda0003f04070 */
[----:B0-----:R-:W-:Y:S05]  /*0350*/  @!P0 BRA `(.L_x_2) ;  /* 0x0000000000108947 */ /* 0x001fea0003800000 */
[----:B------:R-:W-:Y:S01]  /*0360*/  IMAD.MOV.U32 R0, RZ, RZ, R3 ;  /* 0x000000ffff007224 */ /* 0x000fe200078e0003 */
[----:B------:R-:W-:-:S07]  /*0370*/  MOV R9, 0x390 ;  /* 0x0000039000097802 */ /* 0x000fce0000000f00 */
[----:B-1----:R-:W-:Y:S05]  /*0380*/  CALL.REL.NOINC `($__internal_1_$__cuda_sm20_sqrt_rn_f32_slowpath) ;  /* 0x0000000800847944 */ /* 0x002fea0003c00000 */
[----:B------:R-:W-:Y:S05]  /*0390*/  BRA `(.L_x_3) ;  /* 0x0000000000107947 */ /* 0x000fea0003800000 */
.L_x_2:
[----:B-1----:R-:W-:Y:S01]  /*03a0*/  FMUL.FTZ R0, R3, R6 ;  /* 0x0000000603007220 */ /* 0x002fe20000410000 */
[----:B------:R-:W-:-:S03]  /*03b0*/  FMUL.FTZ R2, R6, 0.5 ;  /* 0x3f00000006027820 */ /* 0x000fc60000410000 */
[----:B------:R-:W-:-:S04]  /*03c0*/  FFMA R3, -R0, R0, R3 ;  /* 0x0000000000037223 */ /* 0x000fc80000000103 */
[----:B------:R-:W-:-:S07]  /*03d0*/  FFMA R0, R3, R2, R0 ;  /* 0x0000000203007223 */ /* 0x000fce0000000000 */
.L_x_3:
[----:B------:R-:W-:Y:S05]  /*03e0*/  BSYNC.RECONVERGENT B0 ;  /* 0x0000000000007941 */ /* 0x000fea0003800200 */
.L_x_1:
[----:B------:R-:W-:Y:S05]  /*03f0*/  BRA `(.L_x_4) ;  /* 0x0000000000407947 */ /* 0x000fea0003800000 */
.L_x_0:
[----:B------:R-:W0:Y:S01]  /*0400*/  LDCU.64 UR6, c[0x0][0x390] ;  /* 0x00007200ff0677ac */ /* 0x000e220008000a00 */
[----:B------:R-:W-:Y:S01]  /*0410*/  BSSY.RECONVERGENT B0, `(.L_x_4) ;  /* 0x000000e000007945 */ /* 0x000fe20003800200 */
[----:B0-----:R-:W-:-:S06]  /*0420*/  DADD R2, R10, UR6 ;  /* 0x000000060a027e29 */ /* 0x001fcc0008000000 */
[----:B------:R-:W0:Y:S02]  /*0430*/  F2F.F32.F64 R0, R2 ;  /* 0x0000000200007310 */ /* 0x000e240000301000 */
[----:B0-----:R-:W-:-:S06]  /*0440*/  VIADD R6, R0, 0xf3000000 ;  /* 0xf300000000067836 */ /* 0x001fcc0000000000 */
[----:B------:R0:W1:Y:S01]  /*0450*/  MUFU.RSQ R7, R0 ;  /* 0x0000000000077308 */ /* 0x0000620000001400 */
[----:B------:R-:W-:-:S13]  /*0460*/  ISETP.GT.U32.AND P0, PT, R6, 0x727fffff, PT ;  /* 0x727fffff0600780c */ /* 0x000fda0003f04070 */
[----:B0-----:R-:W-:Y:S05]  /*0470*/  @!P0 BRA `(.L_x_5) ;  /* 0x00000000000c8947 */ /* 0x001fea0003800000 */
[----:B------:R-:W-:-:S07]  /*0480*/  MOV R9, 0x4a0 ;  /* 0x000004a000097802 */ /* 0x000fce0000000f00 */
[----:B-1---5:R-:W-:Y:S05]  /*0490*/  CALL.REL.NOINC `($__internal_1_$__cuda_sm20_sqrt_rn_f32_slowpath) ;  /* 0x0000000800407944 */ /* 0x022fea0003c00000 */
[----:B------:R-:W-:Y:S05]  /*04a0*/  BRA `(.L_x_6) ;  /* 0x0000000000107947 */ /* 0x000fea0003800000 */
.L_x_5:
[----:B-1----:R-:W-:Y:S01]  /*04b0*/  FMUL.FTZ R3, R0, R7 ;  /* 0x0000000700037220 */ /* 0x002fe20000410000 */
[----:B------:R-:W-:-:S03]  /*04c0*/  FMUL.FTZ R7, R7, 0.5 ;  /* 0x3f00000007077820 */ /* 0x000fc60000410000 */
[----:B------:R-:W-:-:S04]  /*04d0*/  FFMA R0, -R3, R3, R0 ;  /* 0x0000000303007223 */ /* 0x000fc80000000100 */
[----:B------:R-:W-:-:S07]  /*04e0*/  FFMA R0, R0, R7, R3 ;  /* 0x0000000700007223 */ /* 0x000fce0000000003 */
.L_x_6:
[----:B------:R-:W-:Y:S05]  /*04f0*/  BSYNC.RECONVERGENT B0 ;  /* 0x0000000000007941 */ /* 0x000fea0003800200 */
.L_x_4:
[----:B------:R-:W0:Y:S01]  /*0500*/  F2F.F64.F32 R6, R0 ;  /* 0x0000000000067310 */ /* 0x000e220000201800 */
[----:B------:R-:W-:Y:S01]  /*0510*/  IMAD.MOV.U32 R2, RZ, RZ, 0x1 ;  /* 0x00000001ff027424 */ /* 0x000fe200078e00ff */
[----:B------:R-:W-:Y:S01]  /*0520*/  FSETP.GEU.AND P1, PT, |R5|, 6.5827683646048100446e-37, PT ;  /* 0x036000000500780b */ /* 0x000fe20003f2e200 */
[----:B------:R-:W1:Y:S01]  /*0530*/  LDCU.U8 UR6, c[0x0][0x399] ;  /* 0x00007320ff0677ac */ /* 0x000e620008000000 */
[----:B------:R-:W-:Y:S04]  /*0540*/  BSSY.RECONVERGENT B0, `(.L_x_7) ;  /* 0x0000011000007945 */ /* 0x000fe80003800200 */
[----:B0-----:R-:W0:Y:S02]  /*0550*/  MUFU.RCP64H R3, R7 ;  /* 0x0000000700037308 */ /* 0x001e240000001800 */
[----:B0-----:R-:W-:-:S08]  /*0560*/  DFMA R8, -R6, R2, 1 ;  /* 0x3ff000000608742b */ /* 0x001fd00000000102 */
[----:B------:R-:W-:-:S08]  /*0570*/  DFMA R8, R8, R8, R8 ;  /* 0x000000080808722b */ /* 0x000fd00000000008 */
[----:B------:R-:W-:-:S08]  /*0580*/  DFMA R8, R2, R8, R2 ;  /* 0x000000080208722b */ /* 0x000fd00000000002 */
[----:B------:R-:W-:-:S08]  /*0590*/  DFMA R2, -R6, R8, 1 ;  /* 0x3ff000000602742b */ /* 0x000fd00000000108 */
[----:B------:R-:W-:-:S08]  /*05a0*/  DFMA R2, R8, R2, R8 ;  /* 0x000000020802722b */ /* 0x000fd00000000008 */
[----:B------:R-:W-:-:S08]  /*05b0*/  DMUL R8, R4, R2 ;  /* 0x0000000204087228 */ /* 0x000fd00000000000 */
[----:B------:R-:W-:-:S08]  /*05c0*/  DFMA R26, -R6, R8, R4 ;  /* 0x00000008061a722b */ /* 0x000fd00000000104 */
[----:B------:R-:W-:-:S10]  /*05d0*/  DFMA R2, R2, R26, R8 ;  /* 0x0000001a0202722b */ /* 0x000fd40000000008 */
[----:B------:R-:W-:-:S05]  /*05e0*/  FFMA R0, RZ, R7, R3 ;  /* 0x00000007ff007223 */ /* 0x000fca0000000003 */
[----:B------:R-:W-:-:S13]  /*05f0*/  FSETP.GT.AND P0, PT, |R0|, 1.469367938527859385e-39, PT ;  /* 0x001000000000780b */ /* 0x000fda0003f04200 */
[----:B-1----:R-:W-:Y:S05]  /*0600*/  @P0 BRA P1, `(.L_x_8) ;  /* 0x0000000000100947 */ /* 0x002fea0000800000 */
[----:B------:R-:W-:-:S07]  /*0610*/  MOV R0, 0x630 ;  /* 0x0000063000007802 */ /* 0x000fce0000000f00 */
[----:B-----5:R-:W-:Y:S05]  /*0620*/  CALL.REL.NOINC `($__internal_0_$__cuda_sm20_div_rn_f64_full) ;  /* 0x0000000000687944 */ /* 0x020fea0003c00000 */
[----:B------:R-:W-:Y:S02]  /*0630*/  IMAD.MOV.U32 R2, RZ, RZ, R4 ;  /* 0x000000ffff027224 */ /* 0x000fe400078e0004 */
[----:B------:R-:W-:-:S07]  /*0640*/  IMAD.MOV.U32 R3, RZ, RZ, R5 ;  /* 0x000000ffff037224 */ /* 0x000fce00078e0005 */
.L_x_8:
[----:B------:R-:W-:Y:S05]  /*0650*/  BSYNC.RECONVERGENT B0 ;  /* 0x0000000000007941 */ /* 0x000fea0003800200 */
.L_x_7:
[----:B------:R-:W0:Y:S01]  /*0660*/  LDCU.64 UR8, c[0x0][0x3a0] ;  /* 0x00007400ff0877ac */ /* 0x000e220008000a00 */
[----:B------:R-:W-:Y:S01]  /*0670*/  ISETP.NE.AND P0, PT, RZ, UR6, PT ;  /* 0x00000006ff007c0c */ /* 0x000fe2000bf05270 */
[----:B------:R-:W-:Y:S01]  /*0680*/  STG.E.64 desc[UR4][R20.64], R10 ;  /* 0x0000000a14007986 */ /* 0x000fe2000c101b04 */
[----:B------:R-:W1:Y:S03]  /*0690*/  LDC R0, c[0x0][0x3a8] ;  /* 0x0000ea00ff007b82 */ /* 0x000e660000000800 */
[----:B-----5:R-:W-:Y:S01]  /*06a0*/  STG.E.64 desc[UR4][R18.64], R14 ;  /* 0x0000000e12007986 */ /* 0x020fe2000c101b04 */
[----:B0-----:R-:W-:Y:S01]  /*06b0*/  DFMA R4, R12, UR8, R2 ;  /* 0x000000080c047c2b */ /* 0x001fe20008000002 */
[----:B------:R-:W0:Y:S09]  /*06c0*/  LDCU.64 UR8, c[0x0][0x380] ;  /* 0x00007000ff0877ac */ /* 0x000e320008000a00 */
[----:B------:R-:W-:-:S02]  /*06d0*/  FSEL R8, R12, R4, !P0 ;  /* 0x000000040c087208 */ /* 0x000fc40004000000 */
[----:B------:R-:W-:Y:S02]  /*06e0*/  FSEL R9, R13, R5, !P0 ;  /* 0x000000050d097208 */ /* 0x000fe40004000000 */
[----:B------:R-:W2:Y:S03]  /*06f0*/  LDC.64 R12, c[0x0][0x3b0] ;  /* 0x0000ec00ff0c7b82 */ /* 0x000ea60000000a00 */
[----:B------:R-:W-:Y:S04]  /*0700*/  STG.E.64 desc[UR4][R16.64], R8 ;  /* 0x0000000810007986 */ /* 0x000fe8000c101b04 */
[----:B------:R-:W3:Y:S01]  /*0710*/  LDG.E.64 R6, desc[UR4][R24.64] ;  /* 0x0000000418067981 */ /* 0x000ee2000c1e1b00 */
[----:B------:R-:W-:-:S02]  /*0720*/  FSEL R2, R2, R4, !P0 ;  /* 0x0000000402027208 */ /* 0x000fc40004000000 */
[----:B------:R-:W-:Y:S02]  /*0730*/  FSEL R3, R3, R5, !P0 ;  /* 0x0000000503037208 */ /* 0x000fe40004000000 */
[----:B-1----:R-:W-:-:S04]  /*0740*/  ISETP.NE.AND P0, PT, R0, 0x2, PT ;  /* 0x000000020000780c */ /* 0x002fc80003f05270 */
[----:B0-----:R-:W-:Y:S02]  /*0750*/  DMUL R2, R2, UR8 ;  /* 0x0000000802027c28 */ /* 0x001fe40008000000 */
[----:B--2---:R-:W-:-:S08]  /*0760*/  DMUL R4, R12, UR8 ;  /* 0x000000080c047c28 */ /* 0x004fd00008000000 */
[----:B------:R-:W-:-:S10]  /*0770*/  DFMA R4, R22, R4, R2 ;  /* 0x000000041604722b */ /* 0x000fd40000000002 */
[----:B------:R-:W-:Y:S02]  /*0780*/  FSEL R2, R4, R2, !P0 ;  /* 0x0000000204027208 */ /* 0x000fe40004000000 */
[----:B------:R-:W-:-:S06]  /*0790*/  FSEL R3, R5, R3, !P0 ;  /* 0x0000000305037208 */ /* 0x000fcc0004000000 */
[----:B---3--:R-:W-:-:S07]  /*07a0*/  DADD R6, R6, -R2 ;  /* 0x0000000006067229 */ /* 0x008fce0000000802 */
[----:B------:R-:W-:Y:S01]  /*07b0*/  STG.E.64 desc[UR4][R24.64], R6 ;  /* 0x0000000618007986 */ /* 0x000fe2000c101b04 */
[----:B------:R-:W-:Y:S05]  /*07c0*/  EXIT ;  /* 0x000000000000794d */ /* 0x000fea0003800000 */
        .weak           $__internal_0_$__cuda_sm20_div_rn_f64_full
        .type           $__internal_0_$__cuda_sm20_div_rn_f64_full,@function
        .size           $__internal_0_$__cuda_sm20_div_rn_f64_full,($__internal_1_$__cuda_sm20_sqrt_rn_f32_slowpath - $__internal_0_$__cuda_sm20_div_rn_f64_full)
$__internal_0_$__cuda_sm20_div_rn_f64_full:
[C---:B------:R-:W-:Y:S01]  /*07d0*/  FSETP.GEU.AND P0, PT, |R7|.reuse, 1.469367938527859385e-39, PT ;  /* 0x001000000700780b */ /* 0x040fe20003f0e200 */
[----:B------:R-:W-:Y:S01]  /*07e0*/  IMAD.MOV.U32 R2, RZ, RZ, 0x1 ;  /* 0x00000001ff027424 */ /* 0x000fe200078e00ff */
[----:B------:R-:W-:Y:S01]  /*07f0*/  LOP3.LUT R8, R7, 0x800fffff, RZ, 0xc0, !PT ;  /* 0x800fffff07087812 */ /* 0x000fe200078ec0ff */
[----:B------:R-:W-:Y:S01]  /*0800*/  IMAD.MOV.U32 R33, RZ, RZ, 0x1ca00000 ;  /* 0x1ca00000ff217424 */ /* 0x000fe200078e00ff */
[C---:B------:R-:W-:Y:S01]  /*0810*/  FSETP.GEU.AND P2, PT, |R5|.reuse, 1.469367938527859385e-39, PT ;  /* 0x001000000500780b */ /* 0x040fe20003f4e200 */
[----:B------:R-:W-:Y:S01]  /*0820*/  BSSY.RECONVERGENT B1, `(.L_x_9) ;  /* 0x0000052000017945 */ /* 0x000fe20003800200 */
[----:B------:R-:W-:Y:S01]  /*0830*/  LOP3.LUT R9, R8, 0x3ff00000, RZ, 0xfc, !PT ;  /* 0x3ff0000008097812 */ /* 0x000fe200078efcff */
[----:B------:R-:W-:Y:S01]  /*0840*/  IMAD.MOV.U32 R8, RZ, RZ, R6 ;  /* 0x000000ffff087224 */ /* 0x000fe200078e0006 */
[----:B------:R-:W-:Y:S02]  /*0850*/  LOP3.LUT R32, R5, 0x7ff00000, RZ, 0xc0, !PT ;  /* 0x7ff0000005207812 */ /* 0x000fe400078ec0ff */
[----:B------:R-:W-:-:S03]  /*0860*/  LOP3.LUT R35, R7, 0x7ff00000, RZ, 0xc0, !PT ;  /* 0x7ff0000007237812 */ /* 0x000fc600078ec0ff */
[----:B------:R-:W-:Y:S01]  /*0870*/  @!P0 DMUL R8, R6, 8.98846567431157953865e+307 ;  /* 0x7fe0000006088828 */ /* 0x000fe20000000000 */
[----:B------:R-:W-:-:S03]  /*0880*/  ISETP.GE.U32.AND P1, PT, R32, R35, PT ;  /* 0x000000232000720c */ /* 0x000fc60003f26070 */
[----:B------:R-:W-:Y:S02]  /*0890*/  @!P2 LOP3.LUT R29, R7, 0x7ff00000, RZ, 0xc0, !PT ;  /* 0x7ff00000071da812 */ /* 0x000fe400078ec0ff */
[----:B------:R-:W0:Y:S02]  /*08a0*/  MUFU.RCP64H R3, R9 ;  /* 0x0000000900037308 */ /* 0x000e240000001800 */
[----:B------:R-:W-:Y:S02]  /*08b0*/  @!P2 ISETP.GE.U32.AND P3, PT, R32, R29, PT ;  /* 0x0000001d2000a20c */ /* 0x000fe40003f66070 */
[----:B------:R-:W-:Y:S02]  /*08c0*/  @!P0 LOP3.LUT R35, R9, 0x7ff00000, RZ, 0xc0, !PT ;  /* 0x7ff0000009238812 */ /* 0x000fe400078ec0ff */
[----:B------:R-:W-:-:S04]  /*08d0*/  @!P2 SEL R29, R33, 0x63400000, !P3 ;  /* 0x63400000211da807 */ /* 0x000fc80005800000 */
[----:B------:R-:W-:-:S04]  /*08e0*/  @!P2 LOP3.LUT R30, R29, 0x80000000, R5, 0xf8, !PT ;  /* 0x800000001d1ea812 */ /* 0x000fc800078ef805 */
[----:B------:R-:W-:Y:S01]  /*08f0*/  @!P2 LOP3.LUT R31, R30, 0x100000, RZ, 0xfc, !PT ;  /* 0x001000001e1fa812 */ /* 0x000fe200078efcff */
[----:B------:R-:W-:Y:S01]  /*0900*/  @!P2 IMAD.MOV.U32 R30, RZ, RZ, RZ ;  /* 0x000000ffff1ea224 */ /* 0x000fe200078e00ff */
[----:B0-----:R-:W-:-:S08]  /*0910*/  DFMA R26, R2, -R8, 1 ;  /* 0x3ff00000021a742b */ /* 0x001fd00000000808 */
[----:B------:R-:W-:-:S08]  /*0920*/  DFMA R26, R26, R26, R26 ;  /* 0x0000001a1a1a722b */ /* 0x000fd0000000001a */
[----:B------:R-:W-:Y:S01]  /*0930*/  DFMA R2, R2, R26, R2 ;  /* 0x0000001a0202722b */ /* 0x000fe20000000002 */
[----:B------:R-:W-:Y:S01]  /*0940*/  SEL R27, R33, 0x63400000, !P1 ;  /* 0x63400000211b7807 */ /* 0x000fe20004800000 */
[----:B------:R-:W-:-:S03]  /*0950*/  IMAD.MOV.U32 R26, RZ, RZ, R4 ;  /* 0x000000ffff1a7224 */ /* 0x000fc600078e0004 */
[----:B------:R-:W-:-:S03]  /*0960*/  LOP3.LUT R27, R27, 0x800fffff, R5, 0xf8, !PT ;  /* 0x800fffff1b1b7812 */ /* 0x000fc600078ef805 */
[----:B------:R-:W-:-:S03]  /*0970*/  DFMA R28, R2, -R8, 1 ;  /* 0x3ff00000021c742b */ /* 0x000fc60000000808 */
[----:B------:R-:W-:-:S05]  /*0980*/  @!P2 DFMA R26, R26, 2, -R30 ;  /* 0x400000001a1aa82b */ /* 0x000fca000000081e */
[----:B------:R-:W-:-:S08]  /*0990*/  DFMA R2, R2, R28, R2 ;  /* 0x0000001c0202722b */ /* 0x000fd00000000002 */
[----:B------:R-:W-:-:S08]  /*09a0*/  DMUL R28, R2, R26 ;  /* 0x0000001a021c7228 */ /* 0x000fd00000000000 */
[----:B------:R-:W-:-:S08]  /*09b0*/  DFMA R30, R28, -R8, R26 ;  /* 0x800000081c1e722b */ /* 0x000fd0000000001a */
[----:B------:R-:W-:Y:S01]  /*09c0*/  DFMA R30, R2, R30, R28 ;  /* 0x0000001e021e722b */ /* 0x000fe2000000001c */
[----:B------:R-:W-:Y:S01]  /*09d0*/  IMAD.MOV.U32 R28, RZ, RZ, R32 ;  /* 0x000000ffff1c7224 */ /* 0x000fe200078e0020 */
[----:B------:R-:W-:-:S05]  /*09e0*/  @!P2 LOP3.LUT R28, R27, 0x7ff00000, RZ, 0xc0, !PT ;  /* 0x7ff000001b1ca812 */ /* 0x000fca00078ec0ff */
[----:B------:R-:W-:-:S05]  /*09f0*/  VIADD R2, R28, 0xffffffff ;  /* 0xffffffff1c027836 */ /* 0x000fca0000000000 */
[----:B------:R-:W-:Y:S01]  /*0a00*/  ISETP.GT.U32.AND P0, PT, R2, 0x7feffffe, PT ;  /* 0x7feffffe0200780c */ /* 0x000fe20003f04070 */
[----:B------:R-:W-:-:S05]  /*0a10*/  VIADD R2, R35, 0xffffffff ;  /* 0xffffffff23027836 */ /* 0x000fca0000000000 */
[----:B------:R-:W-:-:S13]  /*0a20*/  ISETP.GT.U32.OR P0, PT, R2, 0x7feffffe, P0 ;  /* 0x7feffffe0200780c */ /* 0x000fda0000704470 */
[----:B------:R-:W-:Y:S05]  /*0a30*/  @P0 BRA `(.L_x_10) ;  /* 0x00000000006c0947 */ /* 0x000fea0003800000 */
[----:B------:R-:W-:Y:S01]  /*0a40*/  LOP3.LUT R3, R7, 0x7ff00000, RZ, 0xc0, !PT ;  /* 0x7ff0000007037812 */ /* 0x000fe200078ec0ff */
[----:B------:R-:W-:-:S03]  /*0a50*/  IMAD.MOV.U32 R28, RZ, RZ, RZ ;  /* 0x000000ffff1c7224 */ /* 0x000fc600078e00ff */
[CC--:B------:R-:W-:Y:S02]  /*0a60*/  VIADDMNMX R2, R32.reuse, -R3.reuse, 0xb9600000, !PT ;  /* 0xb960000020027446 */ /* 0x0c0fe40007800903 */
[----:B------:R-:W-:Y:S02]  /*0a70*/  ISETP.GE.U32.AND P0, PT, R32, R3, PT ;  /* 0x000000032000720c */ /* 0x000fe40003f06070 */
[----:B------:R-:W-:Y:S02]  /*0a80*/  VIMNMX R2, PT, PT, R2, 0x46a00000, PT ;  /* 0x46a0000002027848 */ /* 0x000fe40003fe0100 */
[----:B------:R-:W-:-:S05]  /*0a90*/  SEL R33, R33, 0x63400000, !P0 ;  /* 0x6340000021217807 */ /* 0x000fca0004000000 */
[----:B------:R-:W-:-:S04]  /*0aa0*/  IMAD.IADD R4, R2, 0x1, -R33 ;  /* 0x0000000102047824 */ /* 0x000fc800078e0a21 */
[----:B------:R-:W-:-:S06]  /*0ab0*/  VIADD R29, R4, 0x7fe00000 ;  /* 0x7fe00000041d7836 */ /* 0x000fcc0000000000 */
[----:B------:R-:W-:-:S10]  /*0ac0*/  DMUL R2, R30, R28 ;  /* 0x0000001c1e027228 */ /* 0x000fd40000000000 */
[----:B------:R-:W-:-:S13]  /*0ad0*/  FSETP.GTU.AND P0, PT, |R3|, 1.469367938527859385e-39, PT ;  /* 0x001000000300780b */ /* 0x000fda0003f0c200 */
[----:B------:R-:W-:Y:S05]  /*0ae0*/  @P0 BRA `(.L_x_11) ;  /* 0x0000000000940947 */ /* 0x000fea0003800000 */
[----:B------:R-:W-:Y:S01]  /*0af0*/  DFMA R8, R30, -R8, R26 ;  /* 0x800000081e08722b */ /* 0x000fe2000000001a */
[----:B------:R-:W-:-:S09]  /*0b00*/  IMAD.MOV.U32 R28, RZ, RZ, RZ ;  /* 0x000000ffff1c7224 */ /* 0x000fd200078e00ff */
[C---:B------:R-:W-:Y:S02]  /*0b10*/  FSETP.NEU.AND P0, PT, R9.reuse, RZ, PT ;  /* 0x000000ff0900720b */ /* 0x040fe40003f0d000 */
[----:B------:R-:W-:-:S04]  /*0b20*/  LOP3.LUT R5, R9, 0x80000000, R7, 0x48, !PT ;  /* 0x8000000009057812 */ /* 0x000fc800078e4807 */
[----:B------:R-:W-:-:S07]  /*0b30*/  LOP3.LUT R29, R5, R29, RZ, 0xfc, !PT ;  /* 0x0000001d051d7212 */ /* 0x000fce00078efcff */
[----:B------:R-:W-:Y:S05]  /*0b40*/  @!P0 BRA `(.L_x_11) ;  /* 0x00000000007c8947 */ /* 0x000fea0003800000 */
[----:B------:R-:W-:Y:S01]  /*0b50*/  IMAD.MOV R7, RZ, RZ, -R4 ;  /* 0x000000ffff077224 */ /* 0x000fe200078e0a04 */
[----:B------:R-:W-:Y:S01]  /*0b60*/  DMUL.RP R28, R30, R28 ;  /* 0x0000001c1e1c7228 */ /* 0x000fe20000008000 */
[----:B------:R-:W-:-:S06]  /*0b70*/  IMAD.MOV.U32 R6, RZ, RZ, RZ ;  /* 0x000000ffff067224 */ /* 0x000fcc00078e00ff */
[----:B------:R-:W-:-:S03]  /*0b80*/  DFMA R6, R2, -R6, R30 ;  /* 0x800000060206722b */ /* 0x000fc6000000001e */
[----:B------:R-:W-:-:S03]  /*0b90*/  LOP3.LUT R5, R29, R5, RZ, 0x3c, !PT ;  /* 0x000000051d057212 */ /* 0x000fc600078e3cff */
[----:B------:R-:W-:-:S04]  /*0ba0*/  IADD3 R6, PT, PT, -R4, -0x43300000, RZ ;  /* 0xbcd0000004067810 */ /* 0x000fc80007ffe1ff */
[----:B------:R-:W-:-:S04]  /*0bb0*/  FSETP.NEU.AND P0, PT, |R7|, R6, PT ;  /* 0x000000060700720b */ /* 0x000fc80003f0d200 */
[----:B------:R-:W-:Y:S02]  /*0bc0*/  FSEL R2, R28, R2, !P0 ;  /* 0x000000021c027208 */ /* 0x000fe40004000000 */
[----:B------:R-:W-:Y:S01]  /*0bd0*/  FSEL R3, R5, R3, !P0 ;  /* 0x0000000305037208 */ /* 0x000fe20004000000 */
[----:B------:R-:W-:Y:S06]  /*0be0*/  BRA `(.L_x_11) ;  /* 0x0000000000547947 */ /* 0x000fec0003800000 */
.L_x_10:
[----:B------:R-:W-:-:S14]  /*0bf0*/  DSETP.NAN.AND P0, PT, R4, R4, PT ;  /* 0x000000040400722a */ /* 0x000fdc0003f08000 */
[----:B------:R-:W-:Y:S05]  /*0c00*/  @P0 BRA `(.L_x_12) ;  /* 0x0000000000440947 */ /* 0x000fea0003800000 */
[----:B------:R-:W-:-:S14]  /*0c10*/  DSETP.NAN.AND P0, PT, R6, R6, PT ;  /* 0x000000060600722a */ /* 0x000fdc0003f08000 */
[----:B------:R-:W-:Y:S05]  /*0c20*/  @P0 BRA `(.L_x_13) ;  /* 0x0000000000300947 */ /* 0x000fea0003800000 */
[----:B------:R-:W-:Y:S01]  /*0c30*/  ISETP.NE.AND P0, PT, R28, R35, PT ;  /* 0x000000231c00720c */ /* 0x000fe20003f05270 */
[----:B------:R-:W-:Y:S02]  /*0c40*/  IMAD.MOV.U32 R2, RZ, RZ, 0x0 ;  /* 0x00000000ff027424 */ /* 0x000fe400078e00ff */
[----:B------:R-:W-:-:S10]  /*0c50*/  IMAD.MOV.U32 R3, RZ, RZ, -0x80000 ;  /* 0xfff80000ff037424 */ /* 0x000fd400078e00ff */
[----:B------:R-:W-:Y:S05]  /*0c60*/  @!P0 BRA `(.L_x_11) ;  /* 0x0000000000348947 */ /* 0x000fea0003800000 */
[----:B------:R-:W-:Y:S02]  /*0c70*/  ISETP.NE.AND P0, PT, R28, 0x7ff00000, PT ;  /* 0x7ff000001c00780c */ /* 0x000fe40003f05270 */
[----:B------:R-:W-:Y:S02]  /*0c80*/  LOP3.LUT R3, R5, 0x80000000, R7, 0x48, !PT ;  /* 0x8000000005037812 */ /* 0x000fe400078e4807 */
[----:B------:R-:W-:-:S13]  /*0c90*/  ISETP.EQ.OR P0, PT, R35, RZ, !P0 ;  /* 0x000000ff2300720c */ /* 0x000fda0004702670 */
[----:B------:R-:W-:Y:S01]  /*0ca0*/  @P0 LOP3.LUT R4, R3, 0x7ff00000, RZ, 0xfc, !PT ;  /* 0x7ff0000003040812 */ /* 0x000fe200078efcff */
[----:B------:R-:W-:Y:S02]  /*0cb0*/  @!P0 IMAD.MOV.U32 R2, RZ, RZ, RZ ;  /* 0x000000ffff028224 */ /* 0x000fe400078e00ff */
[----:B------:R-:W-:Y:S02]  /*0cc0*/  @P0 IMAD.MOV.U32 R2, RZ, RZ, RZ ;  /* 0x000000ffff020224 */ /* 0x000fe400078e00ff */
[----:B------:R-:W-:Y:S01]  /*0cd0*/  @P0 IMAD.MOV.U32 R3, RZ, RZ, R4 ;  /* 0x000000ffff030224 */ /* 0x000fe200078e0004 */
[----:B------:R-:W-:Y:S06]  /*0ce0*/  BRA `(.L_x_11) ;  /* 0x0000000000147947 */ /* 0x000fec0003800000 */
.L_x_13:
[----:B------:R-:W-:Y:S01]  /*0cf0*/  LOP3.LUT R3, R7, 0x80000, RZ, 0xfc, !PT ;  /* 0x0008000007037812 */ /* 0x000fe200078efcff */
[----:B------:R-:W-:Y:S01]  /*0d00*/  IMAD.MOV.U32 R2, RZ, RZ, R6 ;  /* 0x000000ffff027224 */ /* 0x000fe200078e0006 */
[----:B------:R-:W-:Y:S06]  /*0d10*/  BRA `(.L_x_11) ;  /* 0x0000000000087947 */ /* 0x000fec0003800000 */
.L_x_12:
[----:B------:R-:W-:Y:S01]  /*0d20*/  LOP3.LUT R3, R5, 0x80000, RZ, 0xfc, !PT ;  /* 0x0008000005037812 */ /* 0x000fe200078efcff */
[----:B------:R-:W-:-:S07]  /*0d30*/  IMAD.MOV.U32 R2, RZ, RZ, R4 ;  /* 0x000000ffff027224 */ /* 0x000fce00078e0004 */
.L_x_11:
[----:B------:R-:W-:Y:S05]  /*0d40*/  BSYNC.RECONVERGENT B1 ;  /* 0x0000000000017941 */ /* 0x000fea0003800200 */
.L_x_9:
[----:B------:R-:W-:Y:S02]  /*0d50*/  IMAD.MOV.U32 R4, RZ, RZ, R2 ;  /* 0x000000ffff047224 */ /* 0x000fe400078e0002 */
[----:B------:R-:W-:Y:S02]  /*0d60*/  IMAD.MOV.U32 R5, RZ, RZ, R3 ;  /* 0x000000ffff057224 */ /* 0x000fe400078e0003 */
[----:B------:R-:W-:Y:S02]  /*0d70*/  IMAD.MOV.U32 R2, RZ, RZ, R0 ;  /* 0x000000ffff027224 */ /* 0x000fe400078e0000 */
[----:B------:R-:W-:-:S04]  /*0d80*/  IMAD.MOV.U32 R3, RZ, RZ, 0x0 ;  /* 0x00000000ff037424 */ /* 0x000fc800078e00ff */
[----:B------:R-:W-:Y:S05]  /*0d90*/  RET.REL.NODEC R2 `(rmsprop_update_f64) ;  /* 0xfffffff002987950 */ /* 0x000fea0003c3ffff */
        .weak           $__internal_1_$__cuda_sm20_sqrt_rn_f32_slowpath
        .type           $__internal_1_$__cuda_sm20_sqrt_rn_f32_slowpath,@function
        .size           $__internal_1_$__cuda_sm20_sqrt_rn_f32_slowpath,(.L_x_39 - $__internal_1_$__cuda_sm20_sqrt_rn_f32_slowpath)
$__internal_1_$__cuda_sm20_sqrt_rn_f32_slowpath:
[----:B------:R-:W-:-:S13]  /*0da0*/  LOP3.LUT P0, RZ, R0, 0x7fffffff, RZ, 0xc0, !PT ;  /* 0x7fffffff00ff7812 */ /* 0x000fda000780c0ff */
[----:B------:R-:W-:Y:S01]  /*0db0*/  @!P0 IMAD.MOV.U32 R2, RZ, RZ, R0 ;  /* 0x000000ffff028224 */ /* 0x000fe200078e0000 */
[----:B------:R-:W-:Y:S06]  /*0dc0*/  @!P0 BRA `(.L_x_14) ;  /* 0x0000000000408947 */ /* 0x000fec0003800000 */
[----:B------:R-:W-:-:S13]  /*0dd0*/  FSETP.GEU.FTZ.AND P0, PT, R0, RZ, PT ;  /* 0x000000ff0000720b */ /* 0x000fda0003f1e000 */
[----:B------:R-:W-:Y:S01]  /*0de0*/  @!P0 IMAD.MOV.U32 R2, RZ, RZ, 0x7fffffff ;  /* 0x7fffffffff028424 */ /* 0x000fe200078e00ff */
[----:B------:R-:W-:Y:S06]  /*0df0*/  @!P0 BRA `(.L_x_14) ;  /* 0x0000000000348947 */ /* 0x000fec0003800000 */
[----:B------:R-:W-:-:S13]  /*0e00*/  FSETP.GTU.FTZ.AND P0, PT, |R0|, +INF , PT ;  /* 0x7f8000000000780b */ /* 0x000fda0003f1c200 */
[----:B------:R-:W-:Y:S01]  /*0e10*/  @P0 FADD.FTZ R2, R0, 1 ;  /* 0x3f80000000020421 */ /* 0x000fe20000010000 */
[----:B------:R-:W-:Y:S06]  /*0e20*/  @P0 BRA `(.L_x_14) ;  /* 0x0000000000280947 */ /* 0x000fec0003800000 */
[----:B------:R-:W-:-:S13]  /*0e30*/  FSETP.NEU.FTZ.AND P0, PT, |R0|, +INF , PT ;  /* 0x7f8000000000780b */ /* 0x000fda0003f1d200 */
[----:B------:R-:W-:-:S04]  /*0e40*/  @P0 FFMA R3, R0, 1.84467440737095516160e+19, RZ ;  /* 0x5f80000000030823 */ /* 0x000fc800000000ff */
[----:B------:R-:W0:Y:S02]  /*0e50*/  @P0 MUFU.RSQ R2, R3 ;  /* 0x0000000300020308 */ /* 0x000e240000001400 */
[----:B0-----:R-:W-:Y:S01]  /*0e60*/  @P0 FMUL.FTZ R6, R3, R2 ;  /* 0x0000000203060220 */ /* 0x001fe20000410000 */
[----:B------:R-:W-:Y:S01]  /*0e70*/  @P0 FMUL.FTZ R8, R2, 0.5 ;  /* 0x3f00000002080820 */ /* 0x000fe20000410000 */
[----:B------:R-:W-:Y:S02]  /*0e80*/  @!P0 IMAD.MOV.U32 R2, RZ, RZ, R0 ;  /* 0x000000ffff028224 */ /* 0x000fe400078e0000 */
[----:B------:R-:W-:-:S04]  /*0e90*/  @P0 FADD.FTZ R7, -R6, -RZ ;  /* 0x800000ff06070221 */ /* 0x000fc80000010100 */
[----:B------:R-:W-:-:S04]  /*0ea0*/  @P0 FFMA R7, R6, R7, R3 ;  /* 0x0000000706070223 */ /* 0x000fc80000000003 */
[----:B------:R-:W-:-:S04]  /*0eb0*/  @P0 FFMA R7, R7, R8, R6 ;  /* 0x0000000807070223 */ /* 0x000fc80000000006 */
[----:B------:R-:W-:-:S07]  /*0ec0*/  @P0 FMUL.FTZ R2, R7, 2.3283064365386962891e-10 ;  /* 0x2f80000007020820 */ /* 0x000fce0000410000 */
.L_x_14:
[----:B------:R-:W-:Y:S02]  /*0ed0*/  IMAD.MOV.U32 R0, RZ, RZ, R2 ;  /* 0x000000ffff007224 */ /* 0x000fe400078e0002 */
[----:B------:R-:W-:Y:S02]  /*0ee0*/  IMAD.MOV.U32 R2, RZ, RZ, R9 ;  /* 0x000000ffff027224 */ /* 0x000fe400078e0009 */
[----:B------:R-:W-:-:S04]  /*0ef0*/  IMAD.MOV.U32 R3, RZ, RZ, 0x0 ;  /* 0x00000000ff037424 */ /* 0x000fc800078e00ff */
[----:B------:R-:W-:Y:S05]  /*0f00*/  RET.REL.NODEC R2 `(rmsprop_update_f64) ;  /* 0xfffffff0023c7950 */ /* 0x000fea0003c3ffff */
.L_x_15:
[----:B------:R-:W-:-:S00]  /*0f10*/  BRA `(.L_x_15) ;  /* 0xfffffffc00fc7947 */ /* 0x000fc0000383ffff */
[----:B------:R-:W-:-:S00]  /*0f20*/  NOP ;  /* 0x0000000000007918 */ /* 0x000fc00000000000 */
        /* <DEDUP_REMOVED lines=13> */
.L_x_39:


//--------------------- .text.rmsprop_update_f32  --------------------------
	.section	.text.rmsprop_update_f32,"ax",@progbits
	.align	128
        .global         rmsprop_update_f32
        .type           rmsprop_update_f32,@function
        .size           rmsprop_update_f32,(.L_x_41 - rmsprop_update_f32)
        .other          rmsprop_update_f32,@"STO_CUDA_ENTRY STV_DEFAULT"
rmsprop_update_f32:
.text.rmsprop_update_f32:
        /* <DEDUP_REMOVED lines=12> */
[----:B------:R-:W1:Y:S01]  /*00c0*/  LDC R12, c[0x0][0x394] ;  /* 0x0000e500ff0c7b82 */ /* 0x000e620000000800 */
[----:B------:R-:W2:Y:S01]  /*00d0*/  LDCU.128 UR8, c[0x0][0x3c0] ;  /* 0x00007800ff0877ac */ /* 0x000ea20008000c00 */
[----:B------:R-:W3:Y:S01]  /*00e0*/  LDCU.128 UR12, c[0x0][0x3b0] ;  /* 0x00007600ff0c77ac */ /* 0x000ee20008000c00 */
[----:B------:R-:W4:Y:S01]  /*00f0*/  LDCU.64 UR4, c[0x0][0x358] ;  /* 0x00006b00ff0477ac */ /* 0x000f220008000a00 */
[C---:B0-----:R-:W-:Y:S01]  /*0100*/  IADD3 R4, P0, PT, R10.reuse, UR6, RZ ;  /* 0x000000060a047c10 */ /* 0x041fe2000ff1e0ff */
[----:B------:R-:W0:Y:S01]  /*0110*/  LDCU UR6, c[0x0][0x398] ;  /* 0x00007300ff0677ac */ /* 0x000e220008000800 */
[C---:B--2---:R-:W-:Y:S02]  /*0120*/  IADD3 R2, P1, PT, R10.reuse, UR10, RZ ;  /* 0x0000000a0a027c10 */ /* 0x044fe4000ff3e0ff */
[----:B------:R-:W-:Y:S01]  /*0130*/  IADD3.X R5, PT, PT, R11, UR7, RZ, P0, !PT ;  /* 0x000000070b057c10 */ /* 0x000fe200087fe4ff */
[----:B------:R-:W2:Y:S01]  /*0140*/  LDCU UR7, c[0x0][0x384] ;  /* 0x00007080ff0777ac */ /* 0x000ea20008000800 */
[----:B---3--:R-:W-:-:S02]  /*0150*/  IADD3 R6, P2, PT, R10, UR14, RZ ;  /* 0x0000000e0a067c10 */ /* 0x008fc4000ff5e0ff */
[C---:B------:R-:W-:Y:S02]  /*0160*/  IADD3.X R3, PT, PT, R11.reuse, UR11, RZ, P1, !PT ;  /* 0x0000000b0b037c10 */ /* 0x040fe40008ffe4ff */
[----:B------:R-:W-:Y:S01]  /*0170*/  IADD3.X R7, PT, PT, R11, UR15, RZ, P2, !PT ;  /* 0x0000000f0b077c10 */ /* 0x000fe200097fe4ff */
[----:B----4-:R-:W0:Y:S04]  /*0180*/  LDG.E R13, desc[UR4][R4.64] ;  /* 0x00000004040d7981 */ /* 0x010e28000c1e1900 */
[----:B------:R2:W0:Y:S04]  /*0190*/  LDG.E R0, desc[UR4][R2.64] ;  /* 0x0000000402007981 */ /* 0x000428000c1e1900 */
[----:B------:R-:W3:Y:S01]  /*01a0*/  LDG.E R23, desc[UR4][R6.64] ;  /* 0x0000000406177981 */ /* 0x000ee2000c1e1900 */
[----:B------:R-:W-:-:S02]  /*01b0*/  IADD3 R8, P0, PT, R10, UR8, RZ ;  /* 0x000000080a087c10 */ /* 0x000fc4000ff1e0ff */
[----:B------:R-:W-:Y:S02]  /*01c0*/  IADD3 R10, P1, PT, R10, UR12, RZ ;  /* 0x0000000c0a0a7c10 */ /* 0x000fe4000ff3e0ff */
[C---:B------:R-:W-:Y:S02]  /*01d0*/  IADD3.X R9, PT, PT, R11.reuse, UR9, RZ, P0, !PT ;  /* 0x000000090b097c10 */ /* 0x040fe400087fe4ff */
[----:B------:R-:W-:-:S03]  /*01e0*/  IADD3.X R11, PT, PT, R11, UR13, RZ, P1, !PT ;  /* 0x0000000d0b0b7c10 */ /* 0x000fc60008ffe4ff */
[----:B------:R4:W5:Y:S04]  /*01f0*/  LDG.E R15, desc[UR4][R8.64] ;  /* 0x00000004080f7981 */ /* 0x000968000c1e1900 */
[----:B------:R4:W5:Y:S01]  /*0200*/  LDG.E R17, desc[UR4][R10.64] ;  /* 0x000000040a117981 */ /* 0x000962000c1e1900 */
[----:B-1----:R-:W-:Y:S01]  /*0210*/  ISETP.NE.AND P0, PT, R12, 0x1, PT ;  /* 0x000000010c00780c */ /* 0x002fe20003f05270 */
[----:B--2---:R-:W1:Y:S02]  /*0220*/  F2F.F64.F32 R2, UR7 ;  /* 0x0000000700027d10 */ /* 0x004e640008201800 */
[----:B-1----:R-:W-:-:S10]  /*0230*/  DADD R2, -R2, 1 ;  /* 0x3ff0000002027429 */ /* 0x002fd40000000100 */
[----:B0-----:R-:W-:Y:S01]  /*0240*/  @!P0 FFMA R0, R13, UR6, R0 ;  /* 0x000000060d008c23 */ /* 0x001fe20008000000 */
[----:B------:R-:W0:Y:S03]  /*0250*/  LDCU.U8 UR6, c[0x0][0x38c] ;  /* 0x00007180ff0677ac */ /* 0x000e260008000000 */
[----:B---3--:R-:W-:Y:S01]  /*0260*/  FFMA R14, R0, R0, -R23 ;  /* 0x00000000000e7223 */ /* 0x008fe20000000817 */
[----:B------:R-:W-:Y:S08]  /*0270*/  F2F.F64.F32 R20, R23 ;  /* 0x0000001700147310 */ /* 0x000ff00000201800 */
[----:B------:R-:W1:Y:S01]  /*0280*/  F2F.F64.F32 R18, R14 ;  /* 0x0000000e00127310 */ /* 0x000e620000201800 */
[----:B0-----:R-:W-:Y:S01]  /*0290*/  UISETP.NE.AND UP0, UPT, UR6, URZ, UPT ;  /* 0x000000ff0600728c */ /* 0x001fe2000bf05270 */
[----:B-1----:R-:W-:-:S06]  /*02a0*/  DFMA R18, R2, R18, R20 ;  /* 0x000000120212722b */ /* 0x002fcc0000000014 */
[----:B------:R4:W0:Y:S02]  /*02b0*/  F2F.F32.F64 R12, R18 ;  /* 0x00000012000c7310 */ /* 0x0008240000301000 */
[----:B------:R-:W-:Y:S05]  /*02c0*/  BRA.U !UP0, `(.L_x_16) ;  /* 0x0000000108647547 */ /* 0x000fea000b800000 */
[----:B-----5:R-:W-:Y:S01]  /*02d0*/  FADD R14, R0, -R15 ;  /* 0x8000000f000e7221 */ /* 0x020fe20000000000 */
[----:B------:R-:W-:Y:S01]  /*02e0*/  F2F.F64.F32 R20, R15 ;  /* 0x0000000f00147310 */ /* 0x000fe20000201800 */
[----:B------:R-:W1:Y:S01]  /*02f0*/  LDCU UR6, c[0x0][0x388] ;  /* 0x00007100ff0677ac */ /* 0x000e620008000800 */
[----:B------:R-:W-:Y:S06]  /*0300*/  BSSY.RECONVERGENT B0, `(.L_x_17) ;  /* 0x0000013000007945 */ /* 0x000fec0003800200 */
[----:B----4-:R-:W2:Y:S02]  /*0310*/  F2F.F64.F32 R18, R14 ;  /* 0x0000000e00127310 */ /* 0x010ea40000201800 */
[----:B--2---:R-:W-:-:S06]  /*0320*/  DFMA R18, R2, R18, R20 ;  /* 0x000000120212722b */ /* 0x004fcc0000000014 */
[----:B------:R-:W0:Y:S02]  /*0330*/  F2F.F32.F64 R15, R18 ;  /* 0x00000012000f7310 */ /* 0x000e240000301000 */
[----:B0-----:R-:W-:-:S04]  /*0340*/  FFMA R2, -R15, R15, R12 ;  /* 0x0000000f0f027223 */ /* 0x001fc8000000010c */
[----:B-1----:R-:W-:-:S04]  /*0350*/  FADD R3, R2, UR6 ;  /* 0x0000000602037e21 */ /* 0x002fc80008000000 */
[----:B------:R-:W-:Y:S01]  /*0360*/  VIADD R2, R3, 0xf3000000 ;  /* 0xf300000003027836 */ /* 0x000fe20000000000 */
[----:B------:R0:W1:Y:S04]  /*0370*/  MUFU.RSQ R16, R3 ;  /* 0x0000000300107308 */ /* 0x0000680000001400 */
[----:B------:R-:W-:-:S13]  /*0380*/  ISETP.GT.U32.AND P0, PT, R2, 0x727fffff, PT ;  /* 0x727fffff0200780c */ /* 0x000fda0003f04070 */
[----:B01----:R-:W-:Y:S05]  /*0390*/  @!P0 BRA `(.L_x_18) ;  /* 0x0000000000148947 */ /* 0x003fea0003800000 */
[----:B------:R-:W-:Y:S01]  /*03a0*/  IMAD.MOV.U32 R2, RZ, RZ, R3 ;  /* 0x000000ffff027224 */ /* 0x000fe200078e0003 */
[----:B------:R-:W-:-:S07]  /*03b0*/  MOV R20, 0x3d0 ;  /* 0x000003d000147802 */ /* 0x000fce0000000f00 */
[----:B------:R-:W-:Y:S05]  /*03c0*/  CALL.REL.NOINC `($__internal_2_$__cuda_sm20_sqrt_rn_f32_slowpath) ;  /* 0x0000000000e47944 */ /* 0x000fea0003c00000 */
[----:B------:R-:W-:Y:S01]  /*03d0*/  IMAD.MOV.U32 R2, RZ, RZ, R14 ;  /* 0x000000ffff027224 */ /* 0x000fe200078e000e */
[----:B------:R-:W-:Y:S06]  /*03e0*/  BRA `(.L_x_19) ;  /* 0x0000000000107947 */ /* 0x000fec0003800000 */
.L_x_18:
[----:B------:R-:W-:Y:S01]  /*03f0*/  FMUL.FTZ R2, R3, R16 ;  /* 0x0000001003027220 */ /* 0x000fe20000410000 */
[----:B------:R-:W-:-:S03]  /*0400*/  FMUL.FTZ R14, R16, 0.5 ;  /* 0x3f000000100e7820 */ /* 0x000fc60000410000 */
[----:B------:R-:W-:-:S04]  /*0410*/  FFMA R3, -R2, R2, R3 ;  /* 0x0000000202037223 */ /* 0x000fc80000000103 */
[----:B------:R-:W-:-:S07]  /*0420*/  FFMA R2, R3, R14, R2 ;  /* 0x0000000e03027223 */ /* 0x000fce0000000002 */
.L_x_19:
[----:B------:R-:W-:Y:S05]  /*0430*/  BSYNC.RECONVERGENT B0 ;  /* 0x0000000000007941 */ /* 0x000fea0003800200 */
.L_x_17:
[----:B------:R-:W-:Y:S01]  /*0440*/  IMAD.MOV.U32 R3, RZ, RZ, R2 ;  /* 0x000000ffff037224 */ /* 0x000fe200078e0002 */
[----:B------:R-:W-:Y:S06]  /*0450*/  BRA `(.L_x_20) ;  /* 0x0000000000407947 */ /* 0x000fec0003800000 */
.L_x_16:
[----:B------:R-:W0:Y:S01]  /*0460*/  LDCU UR6, c[0x0][0x388] ;  /* 0x00007100ff0677ac */ /* 0x000e220008000800 */
[----:B------:R-:W-:Y:S01]  /*0470*/  BSSY.RECONVERGENT B0, `(.L_x_20) ;  /* 0x000000e000007945 */ /* 0x000fe20003800200 */
[----:B0-----:R-:W-:-:S04]  /*0480*/  FADD R2, R12, UR6 ;  /* 0x000000060c027e21 */ /* 0x001fc80008000000 */
[----:B------:R-:W-:Y:S01]  /*0490*/  VIADD R14, R2, 0xf3000000 ;  /* 0xf3000000020e7836 */ /* 0x000fe20000000000 */
[----:B------:R0:W1:Y:S04]  /*04a0*/  MUFU.RSQ R3, R2 ;  /* 0x0000000200037308 */ /* 0x0000680000001400 */
[----:B------:R-:W-:-:S13]  /*04b0*/  ISETP.GT.U32.AND P0, PT, R14, 0x727fffff, PT ;  /* 0x727fffff0e00780c */ /* 0x000fda0003f04070 */
[----:B01----:R-:W-:Y:S05]  /*04c0*/  @!P0 BRA `(.L_x_21) ;  /* 0x0000000000108947 */ /* 0x003fea0003800000 */
[----:B------:R-:W-:-:S07]  /*04d0*/  MOV R20, 0x4f0 ;  /* 0x000004f000147802 */ /* 0x000fce0000000f00 */
[----:B----45:R-:W-:Y:S05]  /*04e0*/  CALL.REL.NOINC `($__internal_2_$__cuda_sm20_sqrt_rn_f32_slowpath) ;  /* 0x00000000009c7944 */ /* 0x030fea0003c00000 */
[----:B------:R-:W-:Y:S01]  /*04f0*/  IMAD.MOV.U32 R3, RZ, RZ, R14 ;  /* 0x000000ffff037224 */ /* 0x000fe200078e000e */
[----:B------:R-:W-:Y:S06]  /*0500*/  BRA `(.L_x_22) ;  /* 0x0000000000107947 */ /* 0x000fec0003800000 */
.L_x_21:
[----:B----4-:R-:W-:Y:S01]  /*0510*/  FMUL.FTZ R19, R2, R3 ;  /* 0x0000000302137220 */ /* 0x010fe20000410000 */
[----:B------:R-:W-:-:S03]  /*0520*/  FMUL.FTZ R3, R3, 0.5 ;  /* 0x3f00000003037820 */ /* 0x000fc60000410000 */
[----:B------:R-:W-:-:S04]  /*0530*/  FFMA R2, -R19, R19, R2 ;  /* 0x0000001313027223 */ /* 0x000fc80000000102 */
[----:B------:R-:W-:-:S07]  /*0540*/  FFMA R3, R2, R3, R19 ;  /* 0x0000000302037223 */ /* 0x000fce0000000013 */
.L_x_22:
[----:B------:R-:W-:Y:S05]  /*0550*/  BSYNC.RECONVERGENT B0 ;  /* 0x0000000000007941 */ /* 0x000fea0003800200 */
.L_x_20:
[----:B------:R-:W0:Y:S01]  /*0560*/  MUFU.RCP R2, R3 ;  /* 0x0000000300027308 */ /* 0x000e220000001000 */
[----:B------:R-:W1:Y:S01]  /*0570*/  LDCU.U8 UR6, c[0x0][0x38d] ;  /* 0x000071a0ff0677ac */ /* 0x000e620008000000 */
[----:B------:R-:W-:Y:S06]  /*0580*/  BSSY.RECONVERGENT B0, `(.L_x_23) ;  /* 0x000000b000007945 */ /* 0x000fec0003800200 */
[----:B------:R-:W2:Y:S01]  /*0590*/  FCHK P0, R0, R3 ;  /* 0x0000000300007302 */ /* 0x000ea20000000000 */
[----:B0-----:R-:W-:-:S04]  /*05a0*/  FFMA R19, R2, -R3, 1 ;  /* 0x3f80000002137423 */ /* 0x001fc80000000803 */
[----:B------:R-:W-:-:S04]  /*05b0*/  FFMA R19, R2, R19, R2 ;  /* 0x0000001302137223 */ /* 0x000fc80000000002 */
[----:B------:R-:W-:-:S04]  /*05c0*/  FFMA R2, R0, R19, RZ ;  /* 0x0000001300027223 */ /* 0x000fc800000000ff */
[----:B------:R-:W-:-:S04]  /*05d0*/  FFMA R14, R2, -R3, R0 ;  /* 0x80000003020e7223 */ /* 0x000fc80000000000 */
[----:B------:R-:W-:Y:S01]  /*05e0*/  FFMA R2, R19, R14, R2 ;  /* 0x0000000e13027223 */ /* 0x000fe20000000002 */
[----:B-12---:R-:W-:Y:S06]  /*05f0*/  @!P0 BRA `(.L_x_24) ;  /* 0x00000000000c8947 */ /* 0x006fec0003800000 */
[----:B------:R-:W-:-:S07]  /*0600*/  MOV R2, 0x620 ;  /* 0x0000062000027802 */ /* 0x000fce0000000f00 */
[----:B-----5:R-:W-:Y:S05]  /*0610*/  CALL.REL.NOINC `($__internal_3_$__cuda_sm3x_div_rn_noftz_f32_slowpath) ;  /* 0x0000000000ac7944 */ /* 0x020fea0003c00000 */
[----:B------:R-:W-:-:S07]  /*0620*/  IMAD.MOV.U32 R2, RZ, RZ, R0 ;  /* 0x000000ffff027224 */ /* 0x000fce00078e0000 */
.L_x_24:
[----:B------:R-:W-:Y:S05]  /*0630*/  BSYNC.RECONVERGENT B0 ;  /* 0x0000000000007941 */ /* 0x000fea0003800200 */
.L_x_23:
[----:B------:R-:W0:Y:S01]  /*0640*/  LDC.64 R18, c[0x0][0x390] ;  /* 0x0000e400ff127b82 */ /* 0x000e220000000a00 */
[----:B------:R-:W-:Y:S01]  /*0650*/  ISETP.NE.AND P0, PT, RZ, UR6, PT ;  /* 0x00000006ff007c0c */ /* 0x000fe2000bf05270 */
[----:B------:R-:W-:Y:S01]  /*0660*/  STG.E desc[UR4][R6.64], R12 ;  /* 0x0000000c06007986 */ /* 0x000fe2000c101904 */
[----:B------:R-:W1:Y:S03]  /*0670*/  LDCU UR7, c[0x0][0x380] ;  /* 0x00007000ff0777ac */ /* 0x000e660008000800 */
[----:B-----5:R-:W-:Y:S02]  /*0680*/  STG.E desc[UR4][R8.64], R15 ;  /* 0x0000000f08007986 */ /* 0x020fe4000c101904 */
[----:B------:R-:W1:Y:S01]  /*0690*/  LDC R14, c[0x0][0x398] ;  /* 0x0000e600ff0e7b82 */ /* 0x000e620000000800 */
[----:B0-----:R-:W-:-:S05]  /*06a0*/  FFMA R0, R17, R18, R2 ;  /* 0x0000001211007223 */ /* 0x001fca0000000002 */
[----:B------:R-:W-:-:S05]  /*06b0*/  FSEL R17, R17, R0, !P0 ;  /* 0x0000000011117208 */ /* 0x000fca0004000000 */
[----:B------:R-:W-:Y:S04]  /*06c0*/  STG.E desc[UR4][R10.64], R17 ;  /* 0x000000110a007986 */ /* 0x000fe8000c101904 */
[----:B------:R-:W2:Y:S01]  /*06d0*/  LDG.E R3, desc[UR4][R4.64] ;  /* 0x0000000404037981 */ /* 0x000ea2000c1e1900 */
[----:B------:R-:W-:Y:S02]  /*06e0*/  ISETP.NE.AND P1, PT, R19, 0x2, PT ;  /* 0x000000021300780c */ /* 0x000fe40003f25270 */
[----:B------:R-:W-:Y:S01]  /*06f0*/  FSEL R0, R2, R0, !P0 ;  /* 0x0000000002007208 */ /* 0x000fe20004000000 */
[----:B-1----:R-:W-:-:S04]  /*0700*/  FMUL R2, R14, UR7 ;  /* 0x000000070e027c20 */ /* 0x002fc80008400000 */
[----:B------:R-:W-:-:S06]  /*0710*/  FMUL R0, R0, UR7 ;  /* 0x0000000700007c20 */ /* 0x000fcc0008400000 */
[----:B------:R-:W-:-:S04]  /*0720*/  @!P1 FFMA R0, R13, R2, R0 ;  /* 0x000000020d009223 */ /* 0x000fc80000000000 */
[----:B--2---:R-:W-:-:S05]  /*0730*/  FADD R3, -R0, R3 ;  /* 0x0000000300037221 */ /* 0x004fca0000000100 */
[----:B------:R-:W-:Y:S01]  /*0740*/  STG.E desc[UR4][R4.64], R3 ;  /* 0x0000000304007986 */ /* 0x000fe2000c101904 */
[----:B------:R-:W-:Y:S05]  /*0750*/  EXIT ;  /* 0x000000000000794d */ /* 0x000fea0003800000 */
        .weak           $__internal_2_$__cuda_sm20_sqrt_rn_f32_slowpath
        .type           $__internal_2_$__cuda_sm20_sqrt_rn_f32_slowpath,@function
        .size           $__internal_2_$__cuda_sm20_sqrt_rn_f32_slowpath,($__internal_3_$__cuda_sm3x_div_rn_noftz_f32_slowpath - $__internal_2_$__cuda_sm20_sqrt_rn_f32_slowpath)
$__internal_2_$__cuda_sm20_sqrt_rn_f32_slowpath:
        /* <DEDUP_REMOVED lines=14> */
[----:B------:R-:W-:Y:S02]  /*0840*/  @!P0 MOV R3, R2 ;  /* 0x0000000200038202 */ /* 0x000fe40000000f00 */
[----:B------:R-:W-:-:S04]  /*0850*/  @P0 FADD.FTZ R16, -R19, -RZ ;  /* 0x800000ff13100221 */ /* 0x000fc80000010100 */
[----:B------:R-:W-:-:S04]  /*0860*/  @P0 FFMA R16, R19, R16, R14 ;  /* 0x0000001013100223 */ /* 0x000fc8000000000e */
[----:B------:R-:W-:-:S04]  /*0870*/  @P0 FFMA R16, R16, R18, R19 ;  /* 0x0000001210100223 */ /* 0x000fc80000000013 */
[----:B------:R-:W-:-:S07]  /*0880*/  @P0 FMUL.FTZ R3, R16, 2.3283064365386962891e-10 ;  /* 0x2f80000010030820 */ /* 0x000fce0000410000 */
.L_x_25:
[----:B------:R-:W-:Y:S02]  /*0890*/  IMAD.MOV.U32 R14, RZ, RZ, R3 ;  /* 0x000000ffff0e7224 */ /* 0x000fe400078e0003 */
[----:B------:R-:W-:Y:S02]  /*08a0*/  IMAD.MOV.U32 R2, RZ, RZ, R20 ;  /* 0x000000ffff027224 */ /* 0x000fe400078e0014 */
[----:B------:R-:W-:-:S04]  /*08b0*/  IMAD.MOV.U32 R3, RZ, RZ, 0x0 ;  /* 0x00000000ff037424 */ /* 0x000fc800078e00ff */
[----:B------:R-:W-:Y:S05]  /*08c0*/  RET.REL.NODEC R2 `(rmsprop_update_f32) ;  /* 0xfffffff402cc7950 */ /* 0x000fea0003c3ffff */
        .weak           $__internal_3_$__cuda_sm3x_div_rn_noftz_f32_slowpath
        .type           $__internal_3_$__cuda_sm3x_div_rn_noftz_f32_slowpath,@function
        .size           $__internal_3_$__cuda_sm3x_div_rn_noftz_f32_slowpath,(.L_x_41 - $__internal_3_$__cuda_sm3x_div_rn_noftz_f32_slowpath)
$__internal_3_$__cuda_sm3x_div_rn_noftz_f32_slowpath:
[----:B------:R-:W-:Y:S01]  /*08d0*/  SHF.R.U32.HI R14, RZ, 0x17, R3 ;  /* 0x00000017ff0e7819 */ /* 0x000fe20000011603 */
[----:B------:R-:W-:Y:S01]  /*08e0*/  BSSY.RECONVERGENT B1, `(.L_x_26) ;  /* 0x0000063000017945 */ /* 0x000fe20003800200 */
[--C-:B------:R-:W-:Y:S01]  /*08f0*/  SHF.R.U32.HI R16, RZ, 0x17, R0.reuse ;  /* 0x00000017ff107819 */ /* 0x100fe20000011600 */
[----:B------:R-:W-:Y:S01]  /*0900*/  IMAD.MOV.U32 R19, RZ, RZ, R0 ;  /* 0x000000ffff137224 */ /* 0x000fe200078e0000 */
[----:B------:R-:W-:Y:S02]  /*0910*/  LOP3.LUT R14, R14, 0xff, RZ, 0xc0, !PT ;  /* 0x000000ff0e0e7812 */ /* 0x000fe400078ec0ff */
[----:B------:R-:W-:-:S03]  /*0920*/  LOP3.LUT R18, R16, 0xff, RZ, 0xc0, !PT ;  /* 0x000000ff10127812 */ /* 0x000fc600078ec0ff */
[----:B------:R-:W-:Y:S02]  /*0930*/  VIADD R21, R14, 0xffffffff ;  /* 0xffffffff0e157836 */ /* 0x000fe40000000000 */
[----:B------:R-:W-:-:S03]  /*0940*/  VIADD R20, R18, 0xffffffff ;  /* 0xffffffff12147836 */ /* 0x000fc60000000000 */
[----:B------:R-:W-:-:S04]  /*0950*/  ISETP.GT.U32.AND P0, PT, R21, 0xfd, PT ;  /* 0x000000fd1500780c */ /* 0x000fc80003f04070 */
[----:B------:R-:W-:-:S13]  /*0960*/  ISETP.GT.U32.OR P0, PT, R20, 0xfd, P0 ;  /* 0x000000fd1400780c */ /* 0x000fda0000704470 */
[----:B------:R-:W-:Y:S01]  /*0970*/  @!P0 IMAD.MOV.U32 R16, RZ, RZ, RZ ;  /* 0x000000ffff108224 */ /* 0x000fe200078e00ff */
[----:B------:R-:W-:Y:S06]  /*0980*/  @!P0 BRA `(.L_x_27) ;  /* 0x00000000005c8947 */ /* 0x000fec0003800000 */
[----:B------:R-:W-:Y:S02]  /*0990*/  FSETP.GTU.FTZ.AND P1, PT, |R3|, +INF , PT ;  /* 0x7f8000000300780b */ /* 0x000fe40003f3c200 */
[----:B------:R-:W-:-:S04]  /*09a0*/  FSETP.GTU.FTZ.AND P0, PT, |R0|, +INF , PT ;  /* 0x7f8000000000780b */ /* 0x000fc80003f1c200 */
[----:B------:R-:W-:-:S13]  /*09b0*/  PLOP3.LUT P0, PT, P0, P1, PT, 0xf8, 0x8f ;  /* 0x00000000008f781c */ /* 0x000fda0000703f70 */
[----:B------:R-:W-:Y:S05]  /*09c0*/  @P0 BRA `(.L_x_28) ;  /* 0x00000004004c0947 */ /* 0x000fea0003800000 */
[----:B------:R-:W-:-:S13]  /*09d0*/  LOP3.LUT P0, RZ, R3, 0x7fffffff, R19, 0xc8, !PT ;  /* 0x7fffffff03ff7812 */ /* 0x000fda000780c813 */
[----:B------:R-:W-:Y:S05]  /*09e0*/  @!P0 BRA `(.L_x_29) ;  /* 0x00000004003c8947 */ /* 0x000fea0003800000 */
[C---:B------:R-:W-:Y:S02]  /*09f0*/  FSETP.NEU.FTZ.AND P2, PT, |R0|.reuse, +INF , PT ;  /* 0x7f8000000000780b */ /* 0x040fe40003f5d200 */
[----:B------:R-:W-:Y:S02]  /*0a00*/  FSETP.NEU.FTZ.AND P1, PT, |R3|, +INF , PT ;  /* 0x7f8000000300780b */ /* 0x000fe40003f3d200 */
[----:B------:R-:W-:-:S11]  /*0a10*/  FSETP.NEU.FTZ.AND P0, PT, |R0|, +INF , PT ;  /* 0x7f8000000000780b */ /* 0x000fd60003f1d200 */
[----:B------:R-:W-:Y:S05]  /*0a20*/  @!P1 BRA !P2, `(.L_x_29) ;  /* 0x00000004002c9947 */ /* 0x000fea0005000000 */
[----:B------:R-:W-:-:S04]  /*0a30*/  LOP3.LUT P2, RZ, R19, 0x7fffffff, RZ, 0xc0, !PT ;  /* 0x7fffffff13ff7812 */ /* 0x000fc8000784c0ff */
[----:B------:R-:W-:-:S13]  /*0a40*/  PLOP3.LUT P1, PT, P1, P2, PT, 0x2f, 0xf2 ;  /* 0x0000000000f2781c */ /* 0x000fda0000f24577 */
[----:B------:R-:W-:Y:S05]  /*0a50*/  @P1 BRA `(.L_x_30) ;  /* 0x0000000400181947 */ /* 0x000fea0003800000 */
[----:B------:R-:W-:-:S04]  /*0a60*/  LOP3.LUT P1, RZ, R3, 0x7fffffff, RZ, 0xc0, !PT ;  /* 0x7fffffff03ff7812 */ /* 0x000fc8000782c0ff */
[----:B------:R-:W-:-:S13]  /*0a70*/  PLOP3.LUT P0, PT, P0, P1, PT, 0x2f, 0xf2 ;  /* 0x0000000000f2781c */ /* 0x000fda0000702577 */
[----:B------:R-:W-:Y:S05]  /*0a80*/  @P0 BRA `(.L_x_31) ;  /* 0x0000000400000947 */ /* 0x000fea0003800000 */
[----:B------:R-:W-:Y:S02]  /*0a90*/  ISETP.GE.AND P0, PT, R20, RZ, PT ;  /* 0x000000ff1400720c */ /* 0x000fe40003f06270 */
[----:B------:R-:W-:-:S11]  /*0aa0*/  ISETP.GE.AND P1, PT, R21, RZ, PT ;  /* 0x000000ff1500720c */ /* 0x000fd60003f26270 */
[----:B------:R-:W-:Y:S01]  /*0ab0*/  @P0 MOV R16, RZ ;  /* 0x000000ff00100202 */ /* 0x000fe20000000f00 */
[----:B------:R-:W-:Y:S02]  /*0ac0*/  @!P0 IMAD.MOV.U32 R16, RZ, RZ, -0x40 ;  /* 0xffffffc0ff108424 */ /* 0x000fe400078e00ff */
[----:B------:R-:W-:Y:S01]  /*0ad0*/  @!P0 FFMA R19, R0, 1.84467440737095516160e+19, RZ ;  /* 0x5f80000000138823 */ /* 0x000fe200000000ff */
[----:B------:R-:W-:Y:S01]  /*0ae0*/  @!P1 FFMA R3, R3, 1.84467440737095516160e+19, RZ ;  /* 0x5f80000003039823 */ /* 0x000fe200000000ff */
[----:B------:R-:W-:-:S07]  /*0af0*/  @!P1 VIADD R16, R16, 0x40 ;  /* 0x0000004010109836 */ /* 0x000fce0000000000 */
.L_x_27:
[----:B------:R-:W-:Y:S01]  /*0b00*/  LEA R0, R14, 0xc0800000, 0x17 ;  /* 0xc08000000e007811 */ /* 0x000fe200078eb8ff */
[----:B------:R-:W-:Y:S01]  /*0b10*/  VIADD R20, R18, 0xffffff81 ;  /* 0xffffff8112147836 */ /* 0x000fe20000000000 */
[----:B------:R-:W-:Y:S03]  /*0b20*/  BSSY.RECONVERGENT B2, `(.L_x_32) ;  /* 0x0000035000027945 */ /* 0x000fe60003800200 */
[----:B------:R-:W-:Y:S02]  /*0b30*/  IMAD.IADD R21, R3, 0x1, -R0 ;  /* 0x0000000103157824 */ /* 0x000fe400078e0a00 */
[----:B------:R-:W-:Y:S02]  /*0b40*/  IMAD R0, R20, -0x800000, R19 ;  /* 0xff80000014007824 */ /* 0x000fe400078e0213 */
[----:B------:R-:W0:Y:S01]  /*0b50*/  MUFU.RCP R3, R21 ;  /* 0x0000001500037308 */ /* 0x000e220000001000 */
[----:B------:R-:W-:-:S04]  /*0b60*/  FADD.FTZ R23, -R21, -RZ ;  /* 0x800000ff15177221 */ /* 0x000fc80000010100 */
[----:B0-----:R-:W-:-:S04]  /*0b70*/  FFMA R18, R3, R23, 1 ;  /* 0x3f80000003127423 */ /* 0x001fc80000000017 */
[----:B------:R-:W-:-:S04]  /*0b80*/  FFMA R3, R3, R18, R3 ;  /* 0x0000001203037223 */ /* 0x000fc80000000003 */
[----:B------:R-:W-:-:S04]  /*0b90*/  FFMA R18, R0, R3, RZ ;  /* 0x0000000300127223 */ /* 0x000fc800000000ff */
[----:B------:R-:W-:-:S04]  /*0ba0*/  FFMA R19, R23, R18, R0 ;  /* 0x0000001217137223 */ /* 0x000fc80000000000 */
[----:B------:R-:W-:Y:S01]  /*0bb0*/  FFMA R18, R3, R19, R18 ;  /* 0x0000001303127223 */ /* 0x000fe20000000012 */
[----:B------:R-:W-:-:S03]  /*0bc0*/  IADD3 R19, PT, PT, R20, 0x7f, -R14 ;  /* 0x0000007f14137810 */ /* 0x000fc60007ffe80e */
[----:B------:R-:W-:Y:S02]  /*0bd0*/  FFMA R23, R23, R18, R0 ;  /* 0x0000001217177223 */ /* 0x000fe40000000000 */
[----:B------:R-:W-:Y:S02]  /*0be0*/  IMAD.IADD R19, R19, 0x1, R16 ;  /* 0x0000000113137824 */ /* 0x000fe400078e0210 */
[----:B------:R-:W-:-:S05]  /*0bf0*/  FFMA R0, R3, R23, R18 ;  /* 0x0000001703007223 */ /* 0x000fca0000000012 */
[----:B------:R-:W-:-:S04]  /*0c00*/  SHF.R.U32.HI R14, RZ, 0x17, R0 ;  /* 0x00000017ff0e7819 */ /* 0x000fc80000011600 */
[----:B------:R-:W-:-:S05]  /*0c10*/  LOP3.LUT R14, R14, 0xff, RZ, 0xc0, !PT ;  /* 0x000000ff0e0e7812 */ /* 0x000fca00078ec0ff */
[----:B------:R-:W-:-:S05]  /*0c20*/  IMAD.IADD R20, R14, 0x1, R19 ;  /* 0x000000010e147824 */ /* 0x000fca00078e0213 */
[----:B------:R-:W-:-:S04]  /*0c30*/  IADD3 R14, PT, PT, R20, -0x1, RZ ;  /* 0xffffffff140e7810 */ /* 0x000fc80007ffe0ff */
[----:B------:R-:W-:-:S13]  /*0c40*/  ISETP.GE.U32.AND P0, PT, R14, 0xfe, PT ;  /* 0x000000fe0e00780c */ /* 0x000fda0003f06070 */
[----:B------:R-:W-:Y:S05]  /*0c50*/  @!P0 BRA `(.L_x_33) ;  /* 0x0000000000808947 */ /* 0x000fea0003800000 */
[----:B------:R-:W-:-:S13]  /*0c60*/  ISETP.GT.AND P0, PT, R20, 0xfe, PT ;  /* 0x000000fe1400780c */ /* 0x000fda0003f04270 */
[----:B------:R-:W-:Y:S05]  /*0c70*/  @P0 BRA `(.L_x_34) ;  /* 0x00000000006c0947 */ /* 0x000fea0003800000 */
[----:B------:R-:W-:-:S13]  /*0c80*/  ISETP.GE.AND P0, PT, R20, 0x1, PT ;  /* 0x000000011400780c */ /* 0x000fda0003f06270 */
[----:B------:R-:W-:Y:S05]  /*0c90*/  @P0 BRA `(.L_x_35) ;  /* 0x0000000000740947 */ /* 0x000fea0003800000 */
[----:B------:R-:W-:Y:S02]  /*0ca0*/  ISETP.GE.AND P0, PT, R20, -0x18, PT ;  /* 0xffffffe81400780c */ /* 0x000fe40003f06270 */
[----:B------:R-:W-:-:S11]  /*0cb0*/  LOP3.LUT R0, R0, 0x80000000, RZ, 0xc0, !PT ;  /* 0x8000000000007812 */ /* 0x000fd600078ec0ff */
[----:B------:R-:W-:Y:S05]  /*0cc0*/  @!P0 BRA `(.L_x_35) ;  /* 0x0000000000688947 */ /* 0x000fea0003800000 */
[CCC-:B------:R-:W-:Y:S01]  /*0cd0*/  FFMA.RZ R14, R3.reuse, R23.reuse, R18.reuse ;  /* 0x00000017030e7223 */ /* 0x1c0fe2000000c012 */
[C---:B------:R-:W-:Y:S01]  /*0ce0*/  VIADD R19, R20.reuse, 0x20 ;  /* 0x0000002014137836 */ /* 0x040fe20000000000 */
[C---:B------:R-:W-:Y:S02]  /*0cf0*/  ISETP.NE.AND P2, PT, R20.reuse, RZ, PT ;  /* 0x000000ff1400720c */ /* 0x040fe40003f45270 */
[----:B------:R-:W-:Y:S02]  /*0d00*/  ISETP.NE.AND P1, PT, R20, RZ, PT ;  /* 0x000000ff1400720c */ /* 0x000fe40003f25270 */
[----:B------:R-:W-:Y:S01]  /*0d10*/  LOP3.LUT R16, R14, 0x7fffff, RZ, 0xc0, !PT ;  /* 0x007fffff0e107812 */ /* 0x000fe200078ec0ff */
[CCC-:B------:R-:W-:Y:S01]  /*0d20*/  FFMA.RP R14, R3.reuse, R23.reuse, R18.reuse ;  /* 0x00000017030e7223 */ /* 0x1c0fe20000008012 */
[----:B------:R-:W-:Y:S01]  /*0d30*/  FFMA.RM R3, R3, R23, R18 ;  /* 0x0000001703037223 */ /* 0x000fe20000004012 */
[----:B------:R-:W-:Y:S01]  /*0d40*/  IMAD.MOV R18, RZ, RZ, -R20 ;  /* 0x000000ffff127224 */ /* 0x000fe200078e0a14 */
[----:B------:R-:W-:-:S03]  /*0d50*/  LOP3.LUT R16, R16, 0x800000, RZ, 0xfc, !PT ;  /* 0x0080000010107812 */ /* 0x000fc600078efcff */
[----:B------:R-:W-:Y:S02]  /*0d60*/  FSETP.NEU.FTZ.AND P0, PT, R14, R3, PT ;  /* 0x000000030e00720b */ /* 0x000fe40003f1d000 */
[----:B------:R-:W-:Y:S02]  /*0d70*/  SHF.L.U32 R19, R16, R19, RZ ;  /* 0x0000001310137219 */ /* 0x000fe400000006ff */
[----:B------:R-:W-:Y:S02]  /*0d80*/  SEL R3, R18, RZ, P2 ;  /* 0x000000ff12037207 */ /* 0x000fe40001000000 */
[----:B------:R-:W-:Y:S02]  /*0d90*/  ISETP.NE.AND P1, PT, R19, RZ, P1 ;  /* 0x000000ff1300720c */ /* 0x000fe40000f25270 */
[----:B------:R-:W-:Y:S02]  /*0da0*/  SHF.R.U32.HI R3, RZ, R3, R16 ;  /* 0x00000003ff037219 */ /* 0x000fe40000011610 */
[----:B------:R-:W-:-:S02]  /*0db0*/  PLOP3.LUT P0, PT, P0, P1, PT, 0xf8, 0x8f ;  /* 0x00000000008f781c */ /* 0x000fc40000703f70 */
[----:B------:R-:W-:Y:S02]  /*0dc0*/  SHF.R.U32.HI R19, RZ, 0x1, R3 ;  /* 0x00000001ff137819 */ /* 0x000fe40000011603 */
[----:B------:R-:W-:-:S04]  /*0dd0*/  SEL R14, RZ, 0x1, !P0 ;  /* 0x00000001ff0e7807 */ /* 0x000fc80004000000 */
[----:B------:R-:W-:-:S04]  /*0de0*/  LOP3.LUT R14, R14, 0x1, R19, 0xf8, !PT ;  /* 0x000000010e0e7812 */ /* 0x000fc800078ef813 */
[----:B------:R-:W-:-:S05]  /*0df0*/  LOP3.LUT R14, R14, R3, RZ, 0xc0, !PT ;  /* 0x000000030e0e7212 */ /* 0x000fca00078ec0ff */
[----:B------:R-:W-:-:S05]  /*0e00*/  IMAD.IADD R19, R19, 0x1, R14 ;  /* 0x0000000113137824 */ /* 0x000fca00078e020e */
[----:B------:R-:W-:Y:S01]  /*0e10*/  LOP3.LUT R0, R19, R0, RZ, 0xfc, !PT ;  /* 0x0000000013007212 */ /* 0x000fe200078efcff */
[----:B------:R-:W-:Y:S06]  /*0e20*/  BRA `(.L_x_35) ;  /* 0x0000000000107947 */ /* 0x000fec0003800000 */
.L_x_34:
[----:B------:R-:W-:-:S04]  /*0e30*/  LOP3.LUT R0, R0, 0x80000000, RZ, 0xc0, !PT ;  /* 0x8000000000007812 */ /* 0x000fc800078ec0ff */
[----:B------:R-:W-:Y:S01]  /*0e40*/  LOP3.LUT R0, R0, 0x7f800000, RZ, 0xfc, !PT ;  /* 0x7f80000000007812 */ /* 0x000fe200078efcff */
[----:B------:R-:W-:Y:S06]  /*0e50*/  BRA `(.L_x_35) ;  /* 0x0000000000047947 */ /* 0x000fec0003800000 */
.L_x_33:
[----:B------:R-:W-:-:S07]  /*0e60*/  IMAD R0, R19, 0x800000, R0 ;  /* 0x0080000013007824 */ /* 0x000fce00078e0200 */
.L_x_35:
[----:B------:R-:W-:Y:S05]  /*0e70*/  BSYNC.RECONVERGENT B2 ;  /* 0x0000000000027941 */ /* 0x000fea0003800200 */
.L_x_32:
[----:B------:R-:W-:Y:S05]  /*0e80*/  BRA `(.L_x_36) ;  /* 0x0000000000207947 */ /* 0x000fea0003800000 */
.L_x_31:
[----:B------:R-:W-:-:S04]  /*0e90*/  LOP3.LUT R0, R3, 0x80000000, R19, 0x48, !PT ;  /* 0x8000000003007812 */ /* 0x000fc800078e4813 */
[----:B------:R-:W-:Y:S01]  /*0ea0*/  LOP3.LUT R0, R0, 0x7f800000, RZ, 0xfc, !PT ;  /* 0x7f80000000007812 */ /* 0x000fe200078efcff */
[----:B------:R-:W-:Y:S06]  /*0eb0*/  BRA `(.L_x_36) ;  /* 0x0000000000147947 */ /* 0x000fec0003800000 */
.L_x_30:
[----:B------:R-:W-:Y:S01]  /*0ec0*/  LOP3.LUT R0, R3, 0x80000000, R19, 0x48, !PT ;  /* 0x8000000003007812 */ /* 0x000fe200078e4813 */
[----:B------:R-:W-:Y:S06]  /*0ed0*/  BRA `(.L_x_36) ;  /* 0x00000000000c7947 */ /* 0x000fec0003800000 */
.L_x_29:
[----:B------:R-:W0:Y:S01]  /*0ee0*/  MUFU.RSQ R0, -QNAN ;  /* 0xffc0000000007908 */ /* 0x000e220000001400 */
[----:B------:R-:W-:Y:S05]  /*0ef0*/  BRA `(.L_x_36) ;  /* 0x0000000000047947 */ /* 0x000fea0003800000 */
.L_x_28:
[----:B------:R-:W-:-:S07]  /*0f00*/  FADD.FTZ R0, R0, R3 ;  /* 0x0000000300007221 */ /* 0x000fce0000010000 */
.L_x_36:
[----:B------:R-:W-:Y:S05]  /*0f10*/  BSYNC.RECONVERGENT B1 ;  /* 0x0000000000017941 */ /* 0x000fea0003800200 */
.L_x_26:
[----:B------:R-:W-:-:S04]  /*0f20*/  IMAD.MOV.U32 R3, RZ, RZ, 0x0 ;  /* 0x00000000ff037424 */ /* 0x000fc800078e00ff */
[----:B0-----:R-:W-:Y:S05]  /*0f30*/  RET.REL.NODEC R2 `(rmsprop_update_f32) ;  /* 0xfffffff002307950 */ /* 0x001fea0003c3ffff */
.L_x_37:
        /* <DEDUP_REMOVED lines=12> */
.L_x_41:


//--------------------- .nv.shared.reserved.0     --------------------------
	.section	.nv.shared.reserved.0,"aw",@nobits
	.weak		__nv_reservedSMEM_offset_0_alias
	.size		__nv_reservedSMEM_offset_0_alias, 0, 64
	.other		__nv_reservedSMEM_offset_0_alias,@"STO_CUDA_RESERVED_SHARED STV_DEFAULT"
__nv_reservedSMEM_offset_0_alias:
	.zero		0
	.zero		64


//--------------------- .nv.constant0.rmsprop_update_f64 --------------------------
	.section	.nv.constant0.rmsprop_update_f64,"a",@progbits
	.sectionflags	@""
	.align	4
.nv.constant0.rmsprop_update_f64:
	.zero		1000


//--------------------- .nv.constant0.rmsprop_update_f32 --------------------------
	.section	.nv.constant0.rmsprop_update_f32,"a",@progbits
	.sectionflags	@""
	.align	4
.nv.constant0.rmsprop_update_f32:
	.zero		976


//--------------------- SYMBOLS --------------------------

	.type		.nv.reservedSmem.offset0,@object
	.size		.nv.reservedSmem.offset0,0x4
